//
// Generated by NVIDIA NVVM Compiler
//
// Compiler Build ID: CL-36424714
// Cuda compilation tools, release 13.0, V13.0.88
// Based on NVVM 20.0.0
//

.version 9.0
.target sm_100
.address_size 64

	// .globl	_Z10cal_phase1Pjmii
// _ZZ10cal_phase1PjmiiE10block_dist has been demoted
// _ZZ10cal_phase2PjmiiiE10block_dist has been demoted
// _ZZ10cal_phase2PjmiiiE10pivot_dist has been demoted
// _ZZ10cal_phase3PjmiiiE10block_dist has been demoted
// _ZZ10cal_phase3PjmiiiE10pvRow_dist has been demoted
// _ZZ10cal_phase3PjmiiiE10pvCol_dist has been demoted

.visible .entry _Z10cal_phase1Pjmii(
	.param .u64 .ptr .align 1 _Z10cal_phase1Pjmii_param_0,
	.param .u64 _Z10cal_phase1Pjmii_param_1,
	.param .u32 _Z10cal_phase1Pjmii_param_2,
	.param .u32 _Z10cal_phase1Pjmii_param_3
)
{
	.reg .pred 	%p<11>;
	.reg .b32 	%r<73>;
	.reg .b64 	%rd<5>;
	// demoted variable
	.shared .align 4 .b8 _ZZ10cal_phase1PjmiiE10block_dist[6400];
	ld.param.u64 	%rd2, [_Z10cal_phase1Pjmii_param_0];
	ld.param.u32 	%r31, [_Z10cal_phase1Pjmii_param_1];
	ld.param.u32 	%r30, [_Z10cal_phase1Pjmii_param_2];
	ld.param.u32 	%r32, [_Z10cal_phase1Pjmii_param_3];
	cvta.to.global.u64 	%rd3, %rd2;
	mov.u32 	%r1, %tid.x;
	mov.u32 	%r2, %tid.y;
	add.s32 	%r33, %r32, %r2;
	add.s32 	%r34, %r32, %r1;
	mad.lo.s32 	%r35, %r33, %r31, %r34;
	mul.wide.s32 	%rd4, %r35, 4;
	add.s64 	%rd1, %rd3, %rd4;
	ld.global.u32 	%r36, [%rd1];
	mov.u32 	%r37, _ZZ10cal_phase1PjmiiE10block_dist;
	mad.lo.s32 	%r38, %r2, 160, %r37;
	shl.b32 	%r39, %r1, 2;
	add.s32 	%r3, %r38, %r39;
	st.shared.u32 	[%r3], %r36;
	bar.sync 	0;
	setp.lt.s32 	%p1, %r30, 1;
	@%p1 bra 	$L__BB0_17;
	and.b32  	%r4, %r30, 3;
	setp.lt.u32 	%p2, %r30, 4;
	mov.b32 	%r69, 0;
	@%p2 bra 	$L__BB0_12;
	and.b32  	%r69, %r30, 2147483644;
	neg.s32 	%r68, %r69;
	add.s32 	%r67, %r38, 8;
	add.s32 	%r44, %r39, %r37;
	add.s32 	%r66, %r44, 320;
$L__BB0_3:
	ld.shared.u32 	%r45, [%r67+-8];
	ld.shared.u32 	%r46, [%r66+-320];
	add.s32 	%r12, %r46, %r45;
	ld.shared.u32 	%r47, [%r3];
	setp.le.u32 	%p3, %r47, %r12;
	@%p3 bra 	$L__BB0_5;
	st.shared.u32 	[%r3], %r12;
$L__BB0_5:
	bar.sync 	0;
	ld.shared.u32 	%r48, [%r67+-4];
	ld.shared.u32 	%r49, [%r66+-160];
	add.s32 	%r13, %r49, %r48;
	ld.shared.u32 	%r50, [%r3];
	setp.le.u32 	%p4, %r50, %r13;
	@%p4 bra 	$L__BB0_7;
	st.shared.u32 	[%r3], %r13;
$L__BB0_7:
	bar.sync 	0;
	ld.shared.u32 	%r51, [%r67];
	ld.shared.u32 	%r52, [%r66];
	add.s32 	%r14, %r52, %r51;
	ld.shared.u32 	%r53, [%r3];
	setp.le.u32 	%p5, %r53, %r14;
	@%p5 bra 	$L__BB0_9;
	st.shared.u32 	[%r3], %r14;
$L__BB0_9:
	bar.sync 	0;
	ld.shared.u32 	%r54, [%r67+4];
	ld.shared.u32 	%r55, [%r66+160];
	add.s32 	%r15, %r55, %r54;
	ld.shared.u32 	%r56, [%r3];
	setp.le.u32 	%p6, %r56, %r15;
	@%p6 bra 	$L__BB0_11;
	st.shared.u32 	[%r3], %r15;
$L__BB0_11:
	bar.sync 	0;
	add.s32 	%r68, %r68, 4;
	add.s32 	%r67, %r67, 16;
	add.s32 	%r66, %r66, 640;
	setp.ne.s32 	%p7, %r68, 0;
	@%p7 bra 	$L__BB0_3;
$L__BB0_12:
	setp.eq.s32 	%p8, %r4, 0;
	@%p8 bra 	$L__BB0_17;
	mad.lo.s32 	%r58, %r69, 160, %r39;
	add.s32 	%r72, %r37, %r58;
	shl.b32 	%r60, %r69, 2;
	mad.lo.s32 	%r61, %r2, 160, %r60;
	add.s32 	%r71, %r37, %r61;
	neg.s32 	%r70, %r4;
$L__BB0_14:
	.pragma "nounroll";
	ld.shared.u32 	%r62, [%r71];
	ld.shared.u32 	%r63, [%r72];
	add.s32 	%r26, %r63, %r62;
	ld.shared.u32 	%r64, [%r3];
	setp.le.u32 	%p9, %r64, %r26;
	@%p9 bra 	$L__BB0_16;
	st.shared.u32 	[%r3], %r26;
$L__BB0_16:
	bar.sync 	0;
	add.s32 	%r72, %r72, 160;
	add.s32 	%r71, %r71, 4;
	add.s32 	%r70, %r70, 1;
	setp.ne.s32 	%p10, %r70, 0;
	@%p10 bra 	$L__BB0_14;
$L__BB0_17:
	ld.shared.u32 	%r65, [%r3];
	st.global.u32 	[%rd1], %r65;
	ret;

}
	// .globl	_Z10cal_phase2Pjmiii
.visible .entry _Z10cal_phase2Pjmiii(
	.param .u64 .ptr .align 1 _Z10cal_phase2Pjmiii_param_0,
	.param .u64 _Z10cal_phase2Pjmiii_param_1,
	.param .u32 _Z10cal_phase2Pjmiii_param_2,
	.param .u32 _Z10cal_phase2Pjmiii_param_3,
	.param .u32 _Z10cal_phase2Pjmiii_param_4
)
{
	.reg .pred 	%p<18>;
	.reg .b32 	%r<122>;
	.reg .b64 	%rd<8>;
	// demoted variable
	.shared .align 4 .b8 _ZZ10cal_phase2PjmiiiE10block_dist[6400];
	// demoted variable
	.shared .align 4 .b8 _ZZ10cal_phase2PjmiiiE10pivot_dist[6400];
	ld.param.u64 	%rd4, [_Z10cal_phase2Pjmiii_param_0];
	ld.param.u64 	%rd3, [_Z10cal_phase2Pjmiii_param_1];
	ld.param.u32 	%r53, [_Z10cal_phase2Pjmiii_param_3];
	ld.param.u32 	%r54, [_Z10cal_phase2Pjmiii_param_4];
	cvta.to.global.u64 	%rd1, %rd4;
	mov.u32 	%r1, %tid.x;
	mov.u32 	%r2, %tid.y;
	mov.u32 	%r3, %ntid.x;
	mul.lo.s32 	%r4, %r54, %r3;
	mov.u32 	%r5, %ctaid.x;
	setp.eq.s32 	%p1, %r5, %r54;
	@%p1 bra 	$L__BB1_37;
	add.s32 	%r55, %r4, %r2;
	cvt.u32.u64 	%r6, %rd3;
	mul.lo.s32 	%r7, %r55, %r6;
	add.s32 	%r56, %r4, %r1;
	add.s32 	%r57, %r56, %r7;
	mul.wide.s32 	%rd5, %r57, 4;
	add.s64 	%rd6, %rd1, %rd5;
	ld.global.u32 	%r58, [%rd6];
	mov.u32 	%r59, _ZZ10cal_phase2PjmiiiE10pivot_dist;
	mad.lo.s32 	%r60, %r2, 160, %r59;
	shl.b32 	%r110, %r1, 2;
	add.s32 	%r62, %r60, %r110;
	st.shared.u32 	[%r62], %r58;
	mov.u32 	%r8, %ctaid.y;
	setp.ne.s32 	%p2, %r8, 0;
	@%p2 bra 	$L__BB1_3;
	mad.lo.s32 	%r109, %r3, %r5, %r7;
	bra.uni 	$L__BB1_4;
$L__BB1_3:
	mad.lo.s32 	%r63, %r3, %r5, %r2;
	mad.lo.s32 	%r109, %r63, %r6, %r4;
$L__BB1_4:
	add.s32 	%r64, %r109, %r1;
	mul.wide.s32 	%rd7, %r64, 4;
	add.s64 	%rd2, %rd1, %rd7;
	ld.global.u32 	%r65, [%rd2];
	mov.u32 	%r66, _ZZ10cal_phase2PjmiiiE10block_dist;
	mad.lo.s32 	%r67, %r2, 160, %r66;
	add.s32 	%r12, %r67, %r110;
	st.shared.u32 	[%r12], %r65;
	bar.sync 	0;
	setp.lt.s32 	%p3, %r53, 1;
	@%p3 bra 	$L__BB1_36;
	and.b32  	%r13, %r53, 3;
	setp.lt.u32 	%p4, %r53, 4;
	mov.b32 	%r117, 0;
	@%p4 bra 	$L__BB1_28;
	and.b32  	%r117, %r53, 2147483644;
	neg.s32 	%r112, %r117;
	mul.lo.s32 	%r70, %r2, 160;
	or.b32  	%r111, %r70, 12;
$L__BB1_7:
	setp.ne.s32 	%p5, %r8, 0;
	add.s32 	%r21, %r59, %r111;
	add.s32 	%r22, %r66, %r110;
	add.s32 	%r23, %r66, %r111;
	add.s32 	%r24, %r59, %r110;
	@%p5 bra 	$L__BB1_9;
	ld.shared.u32 	%r75, [%r21+-12];
	ld.shared.u32 	%r76, [%r22];
	add.s32 	%r113, %r76, %r75;
	bra.uni 	$L__BB1_10;
$L__BB1_9:
	ld.shared.u32 	%r73, [%r23+-12];
	ld.shared.u32 	%r74, [%r24];
	add.s32 	%r113, %r74, %r73;
$L__BB1_10:
	ld.shared.u32 	%r77, [%r12];
	setp.le.u32 	%p6, %r77, %r113;
	@%p6 bra 	$L__BB1_12;
	st.shared.u32 	[%r12], %r113;
$L__BB1_12:
	setp.eq.s32 	%p7, %r8, 0;
	bar.sync 	0;
	@%p7 bra 	$L__BB1_14;
	ld.shared.u32 	%r78, [%r23+-8];
	ld.shared.u32 	%r79, [%r24+160];
	add.s32 	%r114, %r79, %r78;
	bra.uni 	$L__BB1_15;
$L__BB1_14:
	ld.shared.u32 	%r80, [%r21+-8];
	ld.shared.u32 	%r81, [%r22+160];
	add.s32 	%r114, %r81, %r80;
$L__BB1_15:
	ld.shared.u32 	%r82, [%r12];
	setp.le.u32 	%p8, %r82, %r114;
	@%p8 bra 	$L__BB1_17;
	st.shared.u32 	[%r12], %r114;
$L__BB1_17:
	setp.eq.s32 	%p9, %r8, 0;
	bar.sync 	0;
	@%p9 bra 	$L__BB1_19;
	ld.shared.u32 	%r83, [%r23+-4];
	ld.shared.u32 	%r84, [%r24+320];
	add.s32 	%r115, %r84, %r83;
	bra.uni 	$L__BB1_20;
$L__BB1_19:
	ld.shared.u32 	%r85, [%r21+-4];
	ld.shared.u32 	%r86, [%r22+320];
	add.s32 	%r115, %r86, %r85;
$L__BB1_20:
	ld.shared.u32 	%r87, [%r12];
	setp.le.u32 	%p10, %r87, %r115;
	@%p10 bra 	$L__BB1_22;
	st.shared.u32 	[%r12], %r115;
$L__BB1_22:
	setp.eq.s32 	%p11, %r8, 0;
	bar.sync 	0;
	@%p11 bra 	$L__BB1_24;
	ld.shared.u32 	%r88, [%r23];
	ld.shared.u32 	%r89, [%r24+480];
	add.s32 	%r116, %r89, %r88;
	bra.uni 	$L__BB1_25;
$L__BB1_24:
	ld.shared.u32 	%r90, [%r21];
	ld.shared.u32 	%r91, [%r22+480];
	add.s32 	%r116, %r91, %r90;
$L__BB1_25:
	ld.shared.u32 	%r92, [%r12];
	setp.le.u32 	%p12, %r92, %r116;
	@%p12 bra 	$L__BB1_27;
	st.shared.u32 	[%r12], %r116;
$L__BB1_27:
	bar.sync 	0;
	add.s32 	%r112, %r112, 4;
	add.s32 	%r111, %r111, 16;
	add.s32 	%r110, %r110, 640;
	setp.ne.s32 	%p13, %r112, 0;
	@%p13 bra 	$L__BB1_7;
$L__BB1_28:
	setp.eq.s32 	%p14, %r13, 0;
	@%p14 bra 	$L__BB1_36;
	shl.b32 	%r93, %r1, 2;
	mad.lo.s32 	%r120, %r117, 160, %r93;
	shl.b32 	%r94, %r117, 2;
	mad.lo.s32 	%r119, %r2, 160, %r94;
	neg.s32 	%r118, %r13;
$L__BB1_30:
	.pragma "nounroll";
	setp.eq.s32 	%p15, %r8, 0;
	@%p15 bra 	$L__BB1_32;
	add.s32 	%r96, %r66, %r119;
	add.s32 	%r98, %r59, %r120;
	ld.shared.u32 	%r99, [%r96];
	ld.shared.u32 	%r100, [%r98];
	add.s32 	%r121, %r100, %r99;
	bra.uni 	$L__BB1_33;
$L__BB1_32:
	add.s32 	%r102, %r59, %r119;
	add.s32 	%r104, %r66, %r120;
	ld.shared.u32 	%r105, [%r102];
	ld.shared.u32 	%r106, [%r104];
	add.s32 	%r121, %r106, %r105;
$L__BB1_33:
	ld.shared.u32 	%r107, [%r12];
	setp.le.u32 	%p16, %r107, %r121;
	@%p16 bra 	$L__BB1_35;
	st.shared.u32 	[%r12], %r121;
$L__BB1_35:
	bar.sync 	0;
	add.s32 	%r120, %r120, 160;
	add.s32 	%r119, %r119, 4;
	add.s32 	%r118, %r118, 1;
	setp.ne.s32 	%p17, %r118, 0;
	@%p17 bra 	$L__BB1_30;
$L__BB1_36:
	ld.shared.u32 	%r108, [%r12];
	st.global.u32 	[%rd2], %r108;
$L__BB1_37:
	ret;

}
	// .globl	_Z10cal_phase3Pjmiii
.visible .entry _Z10cal_phase3Pjmiii(
	.param .u64 .ptr .align 1 _Z10cal_phase3Pjmiii_param_0,
	.param .u64 _Z10cal_phase3Pjmiii_param_1,
	.param .u32 _Z10cal_phase3Pjmiii_param_2,
	.param .u32 _Z10cal_phase3Pjmiii_param_3,
	.param .u32 _Z10cal_phase3Pjmiii_param_4
)
{
	.reg .pred 	%p<14>;
	.reg .b32 	%r<94>;
	.reg .b64 	%rd<10>;
	// demoted variable
	.shared .align 4 .b8 _ZZ10cal_phase3PjmiiiE10block_dist[6400];
	// demoted variable
	.shared .align 4 .b8 _ZZ10cal_phase3PjmiiiE10pvRow_dist[6400];
	// demoted variable
	.shared .align 4 .b8 _ZZ10cal_phase3PjmiiiE10pvCol_dist[6400];
	ld.param.u64 	%rd2, [_Z10cal_phase3Pjmiii_param_0];
	ld.param.u64 	%rd3, [_Z10cal_phase3Pjmiii_param_1];
	ld.param.u32 	%r32, [_Z10cal_phase3Pjmiii_param_3];
	ld.param.u32 	%r33, [_Z10cal_phase3Pjmiii_param_4];
	mov.u32 	%r1, %tid.x;
	mov.u32 	%r2, %ctaid.x;
	mov.u32 	%r3, %ctaid.y;
	setp.eq.s32 	%p1, %r3, %r33;
	setp.eq.s32 	%p2, %r2, %r33;
	or.pred  	%p3, %p1, %p2;
	@%p3 bra 	$L__BB2_19;
	mov.u32 	%r34, %ntid.x;
	mul.lo.s32 	%r35, %r33, %r34;
	mov.u32 	%r4, %tid.y;
	cvta.to.global.u64 	%rd4, %rd2;
	mov.u32 	%r36, %ntid.y;
	mad.lo.s32 	%r37, %r36, %r3, %r4;
	cvt.u32.u64 	%r38, %rd3;
	mul.lo.s32 	%r39, %r37, %r38;
	mad.lo.s32 	%r40, %r34, %r2, %r1;
	add.s32 	%r41, %r40, %r39;
	mul.wide.s32 	%rd5, %r41, 4;
	add.s64 	%rd1, %rd4, %rd5;
	ld.global.u32 	%r42, [%rd1];
	mul.lo.s32 	%r43, %r4, 160;
	mov.u32 	%r44, _ZZ10cal_phase3PjmiiiE10block_dist;
	add.s32 	%r45, %r44, %r43;
	shl.b32 	%r46, %r1, 2;
	add.s32 	%r5, %r45, %r46;
	st.shared.u32 	[%r5], %r42;
	add.s32 	%r47, %r35, %r4;
	mad.lo.s32 	%r48, %r47, %r38, %r40;
	mul.wide.s32 	%rd6, %r48, 4;
	add.s64 	%rd7, %rd4, %rd6;
	ld.global.u32 	%r49, [%rd7];
	mov.u32 	%r50, _ZZ10cal_phase3PjmiiiE10pvRow_dist;
	add.s32 	%r51, %r50, %r43;
	add.s32 	%r52, %r51, %r46;
	st.shared.u32 	[%r52], %r49;
	add.s32 	%r53, %r39, %r1;
	add.s32 	%r54, %r53, %r35;
	mul.wide.s32 	%rd8, %r54, 4;
	add.s64 	%rd9, %rd4, %rd8;
	ld.global.u32 	%r55, [%rd9];
	mov.u32 	%r56, _ZZ10cal_phase3PjmiiiE10pvCol_dist;
	add.s32 	%r57, %r56, %r43;
	add.s32 	%r58, %r57, %r46;
	st.shared.u32 	[%r58], %r55;
	bar.sync 	0;
	setp.lt.s32 	%p4, %r32, 1;
	@%p4 bra 	$L__BB2_18;
	and.b32  	%r6, %r32, 3;
	setp.lt.u32 	%p5, %r32, 4;
	mov.b32 	%r90, 0;
	@%p5 bra 	$L__BB2_13;
	and.b32  	%r90, %r32, 2147483644;
	neg.s32 	%r89, %r90;
	mad.lo.s32 	%r61, %r4, 160, %r56;
	add.s32 	%r88, %r61, 8;
	add.s32 	%r64, %r46, %r50;
	add.s32 	%r87, %r64, 320;
$L__BB2_4:
	ld.shared.u32 	%r65, [%r88+-8];
	ld.shared.u32 	%r66, [%r87+-320];
	add.s32 	%r14, %r66, %r65;
	ld.shared.u32 	%r67, [%r5];
	setp.le.u32 	%p6, %r67, %r14;
	@%p6 bra 	$L__BB2_6;
	st.shared.u32 	[%r5], %r14;
$L__BB2_6:
	bar.sync 	0;
	ld.shared.u32 	%r68, [%r88+-4];
	ld.shared.u32 	%r69, [%r87+-160];
	add.s32 	%r15, %r69, %r68;
	ld.shared.u32 	%r70, [%r5];
	setp.le.u32 	%p7, %r70, %r15;
	@%p7 bra 	$L__BB2_8;
	st.shared.u32 	[%r5], %r15;
$L__BB2_8:
	bar.sync 	0;
	ld.shared.u32 	%r71, [%r88];
	ld.shared.u32 	%r72, [%r87];
	add.s32 	%r16, %r72, %r71;
	ld.shared.u32 	%r73, [%r5];
	setp.le.u32 	%p8, %r73, %r16;
	@%p8 bra 	$L__BB2_10;
	st.shared.u32 	[%r5], %r16;
$L__BB2_10:
	bar.sync 	0;
	ld.shared.u32 	%r74, [%r88+4];
	ld.shared.u32 	%r75, [%r87+160];
	add.s32 	%r17, %r75, %r74;
	ld.shared.u32 	%r76, [%r5];
	setp.le.u32 	%p9, %r76, %r17;
	@%p9 bra 	$L__BB2_12;
	st.shared.u32 	[%r5], %r17;
$L__BB2_12:
	bar.sync 	0;
	add.s32 	%r89, %r89, 4;
	add.s32 	%r88, %r88, 16;
	add.s32 	%r87, %r87, 640;
	setp.ne.s32 	%p10, %r89, 0;
	@%p10 bra 	$L__BB2_4;
$L__BB2_13:
	setp.eq.s32 	%p11, %r6, 0;
	@%p11 bra 	$L__BB2_18;
	mad.lo.s32 	%r78, %r90, 160, %r46;
	add.s32 	%r93, %r50, %r78;
	shl.b32 	%r80, %r90, 2;
	mad.lo.s32 	%r81, %r4, 160, %r80;
	add.s32 	%r92, %r56, %r81;
	neg.s32 	%r91, %r6;
$L__BB2_15:
	.pragma "nounroll";
	ld.shared.u32 	%r83, [%r92];
	ld.shared.u32 	%r84, [%r93];
	add.s32 	%r28, %r84, %r83;
	ld.shared.u32 	%r85, [%r5];
	setp.le.u32 	%p12, %r85, %r28;
	@%p12 bra 	$L__BB2_17;
	st.shared.u32 	[%r5], %r28;
$L__BB2_17:
	bar.sync 	0;
	add.s32 	%r93, %r93, 160;
	add.s32 	%r92, %r92, 4;
	add.s32 	%r91, %r91, 1;
	setp.ne.s32 	%p13, %r91, 0;
	@%p13 bra 	$L__BB2_15;
$L__BB2_18:
	ld.shared.u32 	%r86, [%r5];
	st.global.u32 	[%rd1], %r86;
$L__BB2_19:
	ret;

}
	// .globl	_Z7set_infPji
.visible .entry _Z7set_infPji(
	.param .u64 .ptr .align 1 _Z7set_infPji_param_0,
	.param .u32 _Z7set_infPji_param_1
)
{
	.reg .b32 	%r<13>;
	.reg .b64 	%rd<5>;

	ld.param.u64 	%rd1, [_Z7set_infPji_param_0];
	ld.param.u32 	%r1, [_Z7set_infPji_param_1];
	cvta.to.global.u64 	%rd2, %rd1;
	mov.u32 	%r2, %ntid.y;
	mov.u32 	%r3, %ctaid.y;
	mov.u32 	%r4, %tid.y;
	mad.lo.s32 	%r5, %r2, %r3, %r4;
	mov.u32 	%r6, %ntid.x;
	mov.u32 	%r7, %ctaid.x;
	mov.u32 	%r8, %tid.x;
	mad.lo.s32 	%r9, %r6, %r7, %r8;
	mad.lo.s32 	%r10, %r1, %r5, %r9;
	mul.wide.s32 	%rd3, %r10, 4;
	add.s64 	%rd4, %rd2, %rd3;
	ld.global.u32 	%r11, [%rd4];
	min.u32 	%r12, %r11, 1000000000;
	st.global.u32 	[%rd4], %r12;
	ret;

}


// ===== COMPILED SASS (sm_100) =====

	.target	sm_100

	.elftype	@"ET_EXEC"


//--------------------- .note.nv.tkinfo           --------------------------
	.section	.note.nv.tkinfo,"",@"SHT_NOTE"
	.sectionflags	@"SHF_NOTE_NV_TKINFO"
	.tkinfo
        /*0018*/ 	.word	0x00000002
        /*0030*/ 	.string	""
        /*0030*/ 	.string	"ptxas"
        /*0030*/ 	.string	"Cuda compilation tools, release 13.0, V13.0.88"
        /*0030*/ 	.string	"Build cuda_13.0.r13.0/compiler.36424714_0"
        /*0030*/ 	.string	"-arch sm_100 -m 64 "



//--------------------- .note.nv.cuinfo           --------------------------
	.section	.note.nv.cuinfo,"",@"SHT_NOTE"
	.sectionflags	@"SHF_NOTE_NV_CUINFO"
        /*0018*/ 	.short	0x0002
        /*001a*/ 	.short	0x0064
        /*001c*/ 	.short	0x0082
	.zero		2


//--------------------- .nv.info                  --------------------------
	.section	.nv.info,"",@"SHT_CUDA_INFO"
	.align	4


	//----- nvinfo : EIATTR_REGCOUNT
	.align		4
        /*0000*/ 	.byte	0x04, 0x2f
        /*0002*/ 	.short	(.L_1 - .L_0)
	.align		4
.L_0:
        /*0004*/ 	.word	index@(_Z10cal_phase1Pjmii)
        /*0008*/ 	.word	0x00000012


	//----- nvinfo : EIATTR_FRAME_SIZE
	.align		4
.L_1:
        /*000c*/ 	.byte	0x04, 0x11
        /*000e*/ 	.short	(.L_3 - .L_2)
	.align		4
.L_2:
        /*0010*/ 	.word	index@(_Z10cal_phase1Pjmii)
        /*0014*/ 	.word	0x00000000


	//----- nvinfo : EIATTR_REGCOUNT
	.align		4
.L_3:
        /*0018*/ 	.byte	0x04, 0x2f
        /*001a*/ 	.short	(.L_5 - .L_4)
	.align		4
.L_4:
        /*001c*/ 	.word	index@(_Z10cal_phase2Pjmiii)
        /*0020*/ 	.word	0x00000011


	//----- nvinfo : EIATTR_FRAME_SIZE
	.align		4
.L_5:
        /*0024*/ 	.byte	0x04, 0x11
        /*0026*/ 	.short	(.L_7 - .L_6)
	.align		4
.L_6:
        /*0028*/ 	.word	index@(_Z10cal_phase2Pjmiii)
        /*002c*/ 	.word	0x00000000


	//----- nvinfo : EIATTR_REGCOUNT
	.align		4
.L_7:
        /*0030*/ 	.byte	0x04, 0x2f
        /*0032*/ 	.short	(.L_9 - .L_8)
	.align		4
.L_8:
        /*0034*/ 	.word	index@(_Z10cal_phase3Pjmiii)
        /*0038*/ 	.word	0x00000014


	//----- nvinfo : EIATTR_FRAME_SIZE
	.align		4
.L_9:
        /*003c*/ 	.byte	0x04, 0x11
        /*003e*/ 	.short	(.L_11 - .L_10)
	.align		4
.L_10:
        /*0040*/ 	.word	index@(_Z10cal_phase3Pjmiii)
        /*0044*/ 	.word	0x00000000


	//----- nvinfo : EIATTR_REGCOUNT
	.align		4
.L_11:
        /*0048*/ 	.byte	0x04, 0x2f
        /*004a*/ 	.short	(.L_13 - .L_12)
	.align		4
.L_12:
        /*004c*/ 	.word	index@(_Z7set_infPji)
        /*0050*/ 	.word	0x0000000a


	//----- nvinfo : EIATTR_FRAME_SIZE
	.align		4
.L_13:
        /*0054*/ 	.byte	0x04, 0x11
        /*0056*/ 	.short	(.L_15 - .L_14)
	.align		4
.L_14:
        /*0058*/ 	.word	index@(_Z7set_infPji)
        /*005c*/ 	.word	0x00000000


	//----- nvinfo : EIATTR_MIN_STACK_SIZE
	.align		4
.L_15:
        /*0060*/ 	.byte	0x04, 0x12
        /*0062*/ 	.short	(.L_17 - .L_16)
	.align		4
.L_16:
        /*0064*/ 	.word	index@(_Z7set_infPji)
        /*0068*/ 	.word	0x00000000


	//----- nvinfo : EIATTR_MIN_STACK_SIZE
	.align		4
.L_17:
        /*006c*/ 	.byte	0x04, 0x12
        /*006e*/ 	.short	(.L_19 - .L_18)
	.align		4
.L_18:
        /*0070*/ 	.word	index@(_Z10cal_phase3Pjmiii)
        /*0074*/ 	.word	0x00000000


	//----- nvinfo : EIATTR_MIN_STACK_SIZE
	.align		4
.L_19:
        /*0078*/ 	.byte	0x04, 0x12
        /*007a*/ 	.short	(.L_21 - .L_20)
	.align		4
.L_20:
        /*007c*/ 	.word	index@(_Z10cal_phase2Pjmiii)
        /*0080*/ 	.word	0x00000000


	//----- nvinfo : EIATTR_MIN_STACK_SIZE
	.align		4
.L_21:
        /*0084*/ 	.byte	0x04, 0x12
        /*0086*/ 	.short	(.L_23 - .L_22)
	.align		4
.L_22:
        /*0088*/ 	.word	index@(_Z10cal_phase1Pjmii)
        /*008c*/ 	.word	0x00000000
.L_23:


//--------------------- .nv.compat                --------------------------
	.section	.nv.compat,"",@"SHT_CUDA_COMPAT_INFO"
	.align	4
        /*0000*/ 	.byte	0x02, 0x09, 0x00, 0x00, 0x02, 0x02, 0x01, 0x00, 0x02, 0x05, 0x05, 0x00, 0x03, 0x07, 0x01, 0x01
        /*0010*/ 	.byte	0x02, 0x03, 0x00, 0x00, 0x02, 0x06, 0x01, 0x00, 0x04, 0x0b, 0x08, 0x00, 0x09, 0x00, 0x00, 0x00
        /*0020*/ 	.byte	0x00, 0x00, 0x00, 0x00


//--------------------- .nv.info._Z7set_infPji    --------------------------
	.section	.nv.info._Z7set_infPji,"",@"SHT_CUDA_INFO"
	.sectionflags	@""
	.align	4


	//----- nvinfo : EIATTR_CUDA_API_VERSION
	.align		4
        /*0000*/ 	.byte	0x04, 0x37
        /*0002*/ 	.short	(.L_25 - .L_24)
.L_24:
        /*0004*/ 	.word	0x00000082


	//----- nvinfo : EIATTR_KPARAM_INFO
	.align		4
.L_25:
        /*0008*/ 	.byte	0x04, 0x17
        /*000a*/ 	.short	(.L_27 - .L_26)
.L_26:
        /*000c*/ 	.word	0x00000000
        /*0010*/ 	.short	0x0001
        /*0012*/ 	.short	0x0008
        /*0014*/ 	.byte	0x00, 0xf0, 0x11, 0x00


	//----- nvinfo : EIATTR_KPARAM_INFO
	.align		4
.L_27:
        /*0018*/ 	.byte	0x04, 0x17
        /*001a*/ 	.short	(.L_29 - .L_28)
.L_28:
        /*001c*/ 	.word	0x00000000
        /*0020*/ 	.short	0x0000
        /*0022*/ 	.short	0x0000
        /*0024*/ 	.byte	0x00, 0xf5, 0x21, 0x00


	//----- nvinfo : EIATTR_SPARSE_MMA_MASK
	.align		4
.L_29:
        /*0028*/ 	.byte	0x03, 0x50
        /*002a*/ 	.short	0x0000


	//----- nvinfo : EIATTR_MAXREG_COUNT
	.align		4
        /*002c*/ 	.byte	0x03, 0x1b
        /*002e*/ 	.short	0x00ff


	//----- nvinfo : EIATTR_MERCURY_ISA_VERSION
	.align		4
        /*0030*/ 	.byte	0x03, 0x5f
        /*0032*/ 	.short	0x0101


	//----- nvinfo : EIATTR_VRC_CTA_INIT_COUNT
	.align		4
        /*0034*/ 	.byte	0x02, 0x4a
	.zero		1
	.zero		1


	//----- nvinfo : EIATTR_EXIT_INSTR_OFFSETS
	.align		4
        /*0038*/ 	.byte	0x04, 0x1c
        /*003a*/ 	.short	(.L_31 - .L_30)


	//   ....[0]....
.L_30:
        /*003c*/ 	.word	0x00000110


	//----- nvinfo : EIATTR_CBANK_PARAM_SIZE
	.align		4
.L_31:
        /*0040*/ 	.byte	0x03, 0x19
        /*0042*/ 	.short	0x000c


	//----- nvinfo : EIATTR_PARAM_CBANK
	.align		4
        /*0044*/ 	.byte	0x04, 0x0a
        /*0046*/ 	.short	(.L_33 - .L_32)
	.align		4
.L_32:
        /*0048*/ 	.word	index@(.nv.constant0._Z7set_infPji)
        /*004c*/ 	.short	0x0380
        /*004e*/ 	.short	0x000c


	//----- nvinfo : EIATTR_SW_WAR
	.align		4
.L_33:
        /*0050*/ 	.byte	0x04, 0x36
        /*0052*/ 	.short	(.L_35 - .L_34)
.L_34:
        /*0054*/ 	.word	0x00000008
.L_35:


//--------------------- .nv.info._Z10cal_phase3Pjmiii --------------------------
	.section	.nv.info._Z10cal_phase3Pjmiii,"",@"SHT_CUDA_INFO"
	.sectionflags	@""
	.align	4


	//----- nvinfo : EIATTR_CUDA_API_VERSION
	.align		4
        /*0000*/ 	.byte	0x04, 0x37
        /*0002*/ 	.short	(.L_37 - .L_36)
.L_36:
        /*0004*/ 	.word	0x00000082


	//----- nvinfo : EIATTR_KPARAM_INFO
	.align		4
.L_37:
        /*0008*/ 	.byte	0x04, 0x17
        /*000a*/ 	.short	(.L_39 - .L_38)
.L_38:
        /*000c*/ 	.word	0x00000000
        /*0010*/ 	.short	0x0004
        /*0012*/ 	.short	0x0018
        /*0014*/ 	.byte	0x00, 0xf0, 0x11, 0x00


	//----- nvinfo : EIATTR_KPARAM_INFO
	.align		4
.L_39:
        /*0018*/ 	.byte	0x04, 0x17
        /*001a*/ 	.short	(.L_41 - .L_40)
.L_40:
        /*001c*/ 	.word	0x00000000
        /*0020*/ 	.short	0x0003
        /*0022*/ 	.short	0x0014
        /*0024*/ 	.byte	0x00, 0xf0, 0x11, 0x00


	//----- nvinfo : EIATTR_KPARAM_INFO
	.align		4
.L_41:
        /*0028*/ 	.byte	0x04, 0x17
        /*002a*/ 	.short	(.L_43 - .L_42)
.L_42:
        /*002c*/ 	.word	0x00000000
        /*0030*/ 	.short	0x0002
        /*0032*/ 	.short	0x0010
        /*0034*/ 	.byte	0x00, 0xf0, 0x11, 0x00


	//----- nvinfo : EIATTR_KPARAM_INFO
	.align		4
.L_43:
        /*0038*/ 	.byte	0x04, 0x17
        /*003a*/ 	.short	(.L_45 - .L_44)
.L_44:
        /*003c*/ 	.word	0x00000000
        /*0040*/ 	.short	0x0001
        /*0042*/ 	.short	0x0008
        /*0044*/ 	.byte	0x00, 0xf0, 0x21, 0x00


	//----- nvinfo : EIATTR_KPARAM_INFO
	.align		4
.L_45:
        /*0048*/ 	.byte	0x04, 0x17
        /*004a*/ 	.short	(.L_47 - .L_46)
.L_46:
        /*004c*/ 	.word	0x00000000
        /*0050*/ 	.short	0x0000
        /*0052*/ 	.short	0x0000
        /*0054*/ 	.byte	0x00, 0xf5, 0x21, 0x00


	//----- nvinfo : EIATTR_SPARSE_MMA_MASK
	.align		4
.L_47:
        /*0058*/ 	.byte	0x03, 0x50
        /*005a*/ 	.short	0x0000


	//----- nvinfo : EIATTR_MAXREG_COUNT
	.align		4
        /*005c*/ 	.byte	0x03, 0x1b
        /*005e*/ 	.short	0x00ff


	//----- nvinfo : EIATTR_NUM_BARRIERS
	.align		4
        /*0060*/ 	.byte	0x02, 0x4c
        /*0062*/ 	.byte	0x01
	.zero		1


	//----- nvinfo : EIATTR_MERCURY_ISA_VERSION
	.align		4
        /*0064*/ 	.byte	0x03, 0x5f
        /*0066*/ 	.short	0x0101


	//----- nvinfo : EIATTR_VRC_CTA_INIT_COUNT
	.align		4
        /*0068*/ 	.byte	0x02, 0x4a
	.zero		1
	.zero		1


	//----- nvinfo : EIATTR_EXIT_INSTR_OFFSETS
	.align		4
        /*006c*/ 	.byte	0x04, 0x1c
        /*006e*/ 	.short	(.L_49 - .L_48)


	//   ....[0]....
.L_48:
        /*0070*/ 	.word	0x00000060


	//   ....[1]....
        /*0074*/ 	.word	0x000006f0


	//----- nvinfo : EIATTR_CBANK_PARAM_SIZE
	.align		4
.L_49:
        /*0078*/ 	.byte	0x03, 0x19
        /*007a*/ 	.short	0x001c


	//----- nvinfo : EIATTR_PARAM_CBANK
	.align		4
        /*007c*/ 	.byte	0x04, 0x0a
        /*007e*/ 	.short	(.L_51 - .L_50)
	.align		4
.L_50:
        /*0080*/ 	.word	index@(.nv.constant0._Z10cal_phase3Pjmiii)
        /*0084*/ 	.short	0x0380
        /*0086*/ 	.short	0x001c


	//----- nvinfo : EIATTR_SW_WAR
	.align		4
.L_51:
        /*0088*/ 	.byte	0x04, 0x36
        /*008a*/ 	.short	(.L_53 - .L_52)
.L_52:
        /*008c*/ 	.word	0x00000008
.L_53:


//--------------------- .nv.info._Z10cal_phase2Pjmiii --------------------------
	.section	.nv.info._Z10cal_phase2Pjmiii,"",@"SHT_CUDA_INFO"
	.sectionflags	@""
	.align	4


	//----- nvinfo : EIATTR_CUDA_API_VERSION
	.align		4
        /*0000*/ 	.byte	0x04, 0x37
        /*0002*/ 	.short	(.L_55 - .L_54)
.L_54:
        /*0004*/ 	.word	0x00000082


	//----- nvinfo : EIATTR_KPARAM_INFO
	.align		4
.L_55:
        /*0008*/ 	.byte	0x04, 0x17
        /*000a*/ 	.short	(.L_57 - .L_56)
.L_56:
        /*000c*/ 	.word	0x00000000
        /*0010*/ 	.short	0x0004
        /*0012*/ 	.short	0x0018
        /*0014*/ 	.byte	0x00, 0xf0, 0x11, 0x00


	//----- nvinfo : EIATTR_KPARAM_INFO
	.align		4
.L_57:
        /*0018*/ 	.byte	0x04, 0x17
        /*001a*/ 	.short	(.L_59 - .L_58)
.L_58:
        /*001c*/ 	.word	0x00000000
        /*0020*/ 	.short	0x0003
        /*0022*/ 	.short	0x0014
        /*0024*/ 	.byte	0x00, 0xf0, 0x11, 0x00


	//----- nvinfo : EIATTR_KPARAM_INFO
	.align		4
.L_59:
        /*0028*/ 	.byte	0x04, 0x17
        /*002a*/ 	.short	(.L_61 - .L_60)
.L_60:
        /*002c*/ 	.word	0x00000000
        /*0030*/ 	.short	0x0002
        /*0032*/ 	.short	0x0010
        /*0034*/ 	.byte	0x00, 0xf0, 0x11, 0x00


	//----- nvinfo : EIATTR_KPARAM_INFO
	.align		4
.L_61:
        /*0038*/ 	.byte	0x04, 0x17
        /*003a*/ 	.short	(.L_63 - .L_62)
.L_62:
        /*003c*/ 	.word	0x00000000
        /*0040*/ 	.short	0x0001
        /*0042*/ 	.short	0x0008
        /*0044*/ 	.byte	0x00, 0xf0, 0x21, 0x00


	//----- nvinfo : EIATTR_KPARAM_INFO
	.align		4
.L_63:
        /*0048*/ 	.byte	0x04, 0x17
        /*004a*/ 	.short	(.L_65 - .L_64)
.L_64:
        /*004c*/ 	.word	0x00000000
        /*0050*/ 	.short	0x0000
        /*0052*/ 	.short	0x0000
        /*0054*/ 	.byte	0x00, 0xf5, 0x21, 0x00


	//----- nvinfo : EIATTR_SPARSE_MMA_MASK
	.align		4
.L_65:
        /*0058*/ 	.byte	0x03, 0x50
        /*005a*/ 	.short	0x0000


	//----- nvinfo : EIATTR_MAXREG_COUNT
	.align		4
        /*005c*/ 	.byte	0x03, 0x1b
        /*005e*/ 	.short	0x00ff


	//----- nvinfo : EIATTR_NUM_BARRIERS
	.align		4
        /*0060*/ 	.byte	0x02, 0x4c
        /*0062*/ 	.byte	0x01
	.zero		1


	//----- nvinfo : EIATTR_MERCURY_ISA_VERSION
	.align		4
        /*0064*/ 	.byte	0x03, 0x5f
        /*0066*/ 	.short	0x0101


	//----- nvinfo : EIATTR_VRC_CTA_INIT_COUNT
	.align		4
        /*0068*/ 	.byte	0x02, 0x4a
	.zero		1
	.zero		1


	//----- nvinfo : EIATTR_EXIT_INSTR_OFFSETS
	.align		4
        /*006c*/ 	.byte	0x04, 0x1c
        /*006e*/ 	.short	(.L_67 - .L_66)


	//   ....[0]....
.L_66:
        /*0070*/ 	.word	0x00000040


	//   ....[1]....
        /*0074*/ 	.word	0x000007b0


	//----- nvinfo : EIATTR_CBANK_PARAM_SIZE
	.align		4
.L_67:
        /*0078*/ 	.byte	0x03, 0x19
        /*007a*/ 	.short	0x001c


	//----- nvinfo : EIATTR_PARAM_CBANK
	.align		4
        /*007c*/ 	.byte	0x04, 0x0a
        /*007e*/ 	.short	(.L_69 - .L_68)
	.align		4
.L_68:
        /*0080*/ 	.word	index@(.nv.constant0._Z10cal_phase2Pjmiii)
        /*0084*/ 	.short	0x0380
        /*0086*/ 	.short	0x001c


	//----- nvinfo : EIATTR_SW_WAR
	.align		4
.L_69:
        /*0088*/ 	.byte	0x04, 0x36
        /*008a*/ 	.short	(.L_71 - .L_70)
.L_70:
        /*008c*/ 	.word	0x00000008
.L_71:


//--------------------- .nv.info._Z10cal_phase1Pjmii --------------------------
	.section	.nv.info._Z10cal_phase1Pjmii,"",@"SHT_CUDA_INFO"
	.sectionflags	@""
	.align	4


	//----- nvinfo : EIATTR_CUDA_API_VERSION
	.align		4
        /*0000*/ 	.byte	0x04, 0x37
        /*0002*/ 	.short	(.L_73 - .L_72)
.L_72:
        /*0004*/ 	.word	0x00000082


	//----- nvinfo : EIATTR_KPARAM_INFO
	.align		4
.L_73:
        /*0008*/ 	.byte	0x04, 0x17
        /*000a*/ 	.short	(.L_75 - .L_74)
.L_74:
        /*000c*/ 	.word	0x00000000
        /*0010*/ 	.short	0x0003
        /*0012*/ 	.short	0x0014
        /*0014*/ 	.byte	0x00, 0xf0, 0x11, 0x00


	//----- nvinfo : EIATTR_KPARAM_INFO
	.align		4
.L_75:
        /*0018*/ 	.byte	0x04, 0x17
        /*001a*/ 	.short	(.L_77 - .L_76)
.L_76:
        /*001c*/ 	.word	0x00000000
        /*0020*/ 	.short	0x0002
        /*0022*/ 	.short	0x0010
        /*0024*/ 	.byte	0x00, 0xf0, 0x11, 0x00


	//----- nvinfo : EIATTR_KPARAM_INFO
	.align		4
.L_77:
        /*0028*/ 	.byte	0x04, 0x17
        /*002a*/ 	.short	(.L_79 - .L_78)
.L_78:
        /*002c*/ 	.word	0x00000000
        /*0030*/ 	.short	0x0001
        /*0032*/ 	.short	0x0008
        /*0034*/ 	.byte	0x00, 0xf0, 0x21, 0x00


	//----- nvinfo : EIATTR_KPARAM_INFO
	.align		4
.L_79:
        /*0038*/ 	.byte	0x04, 0x17
        /*003a*/ 	.short	(.L_81 - .L_80)
.L_80:
        /*003c*/ 	.word	0x00000000
        /*0040*/ 	.short	0x0000
        /*0042*/ 	.short	0x0000
        /*0044*/ 	.byte	0x00, 0xf5, 0x21, 0x00


	//----- nvinfo : EIATTR_SPARSE_MMA_MASK
	.align		4
.L_81:
        /*0048*/ 	.byte	0x03, 0x50
        /*004a*/ 	.short	0x0000


	//----- nvinfo : EIATTR_MAXREG_COUNT
	.align		4
        /*004c*/ 	.byte	0x03, 0x1b
        /*004e*/ 	.short	0x00ff


	//----- nvinfo : EIATTR_NUM_BARRIERS
	.align		4
        /*0050*/ 	.byte	0x02, 0x4c
        /*0052*/ 	.byte	0x01
	.zero		1


	//----- nvinfo : EIATTR_MERCURY_ISA_VERSION
	.align		4
        /*0054*/ 	.byte	0x03, 0x5f
        /*0056*/ 	.short	0x0101


	//----- nvinfo : EIATTR_VRC_CTA_INIT_COUNT
	.align		4
        /*0058*/ 	.byte	0x02, 0x4a
	.zero		1
	.zero		1


	//----- nvinfo : EIATTR_EXIT_INSTR_OFFSETS
	.align		4
        /*005c*/ 	.byte	0x04, 0x1c
        /*005e*/ 	.short	(.L_83 - .L_82)


	//   ....[0]....
.L_82:
        /*0060*/ 	.word	0x00000560


	//----- nvinfo : EIATTR_CBANK_PARAM_SIZE
	.align		4
.L_83:
        /*0064*/ 	.byte	0x03, 0x19
        /*0066*/ 	.short	0x0018


	//----- nvinfo : EIATTR_PARAM_CBANK
	.align		4
        /*0068*/ 	.byte	0x04, 0x0a
        /*006a*/ 	.short	(.L_85 - .L_84)
	.align		4
.L_84:
        /*006c*/ 	.word	index@(.nv.constant0._Z10cal_phase1Pjmii)
        /*0070*/ 	.short	0x0380
        /*0072*/ 	.short	0x0018


	//----- nvinfo : EIATTR_SW_WAR
	.align		4
.L_85:
        /*0074*/ 	.byte	0x04, 0x36
        /*0076*/ 	.short	(.L_87 - .L_86)
.L_86:
        /*0078*/ 	.word	0x00000008
.L_87:


//--------------------- .nv.callgraph             --------------------------
	.section	.nv.callgraph,"",@"SHT_CUDA_CALLGRAPH"
	.align	4
	.sectionentsize	8
	.align		4
        /*0000*/ 	.word	0x00000000
	.align		4
        /*0004*/ 	.word	0xffffffff
	.align		4
        /*0008*/ 	.word	0x00000000
	.align		4
        /*000c*/ 	.word	0xfffffffe
	.align		4
        /*0010*/ 	.word	0x00000000
	.align		4
        /*0014*/ 	.word	0xfffffffd
	.align		4
        /*0018*/ 	.word	0x00000000
	.align		4
        /*001c*/ 	.word	0xfffffffc


//--------------------- .text._Z7set_infPji       --------------------------
	.section	.text._Z7set_infPji,"ax",@progbits
	.align	128
        .global         _Z7set_infPji
        .type           _Z7set_infPji,@function
        .size           _Z7set_infPji,(.L_x_16 - _Z7set_infPji)
        .other          _Z7set_infPji,@"STO_CUDA_ENTRY STV_DEFAULT"
_Z7set_infPji:
.text._Z7set_infPji:
[----:B------:R-:W-:Y:S01]  /*0000*/  LDC R1, c[0x0][0x37c] ;  /* 0x0000df00ff017b82 */ /* 0x000fe20000000800 */
[----:B------:R-:W0:Y:S01]  /*0010*/  S2R R0, SR_CTAID.Y ;  /* 0x0000000000007919 */ /* 0x000e220000002600 */
[----:B------:R-:W0:Y:S06]  /*0020*/  LDCU UR6, c[0x0][0x364] ;  /* 0x00006c80ff0677ac */ /* 0x000e2c0008000800 */
[----:B------:R-:W1:Y:S01]  /*0030*/  LDC.64 R2, c[0x0][0x380] ;  /* 0x0000e000ff027b82 */ /* 0x000e620000000a00 */
[----:B------:R-:W0:Y:S01]  /*0040*/  S2R R5, SR_TID.Y ;  /* 0x0000000000057919 */ /* 0x000e220000002200 */
[----:B------:R-:W2:Y:S01]  /*0050*/  LDCU UR7, c[0x0][0x360] ;  /* 0x00006c00ff0777ac */ /* 0x000ea20008000800 */
[----:B------:R-:W2:Y:S01]  /*0060*/  S2R R4, SR_CTAID.X ;  /* 0x0000000000047919 */ /* 0x000ea20000002500 */
[----:B------:R-:W3:Y:S01]  /*0070*/  LDCU UR8, c[0x0][0x388] ;  /* 0x00007100ff0877ac */ /* 0x000ee20008000800 */
[----:B------:R-:W2:Y:S01]  /*0080*/  S2R R7, SR_TID.X ;  /* 0x0000000000077919 */ /* 0x000ea20000002100 */
[----:B------:R-:W4:Y:S01]  /*0090*/  LDCU.64 UR4, c[0x0][0x358] ;  /* 0x00006b00ff0477ac */ /* 0x000f220008000a00 */
[----:B0-----:R-:W-:-:S02]  /*00a0*/  IMAD R0, R0, UR6, R5 ;  /* 0x0000000600007c24 */ /* 0x001fc4000f8e0205 */
[----:B--2---:R-:W-:-:S04]  /*00b0*/  IMAD R5, R4, UR7, R7 ;  /* 0x0000000704057c24 */ /* 0x004fc8000f8e0207 */
[----:B---3--:R-:W-:-:S04]  /*00c0*/  IMAD R5, R0, UR8, R5 ;  /* 0x0000000800057c24 */ /* 0x008fc8000f8e0205 */
[----:B-1----:R-:W-:-:S05]  /*00d0*/  IMAD.WIDE R2, R5, 0x4, R2 ;  /* 0x0000000405027825 */ /* 0x002fca00078e0202 */
[----:B----4-:R-:W2:Y:S02]  /*00e0*/  LDG.E R0, desc[UR4][R2.64] ;  /* 0x0000000402007981 */ /* 0x010ea4000c1e1900 */
[----:B--2---:R-:W-:-:S05]  /*00f0*/  VIMNMX.U32 R5, PT, PT, R0, 0x3b9aca00, PT ;  /* 0x3b9aca0000057848 */ /* 0x004fca0003fe0000 */
[----:B------:R-:W-:Y:S01]  /*0100*/  STG.E desc[UR4][R2.64], R5 ;  /* 0x0000000502007986 */ /* 0x000fe2000c101904 */
[----:B------:R-:W-:Y:S05]  /*0110*/  EXIT ;  /* 0x000000000000794d */ /* 0x000fea0003800000 */
.L_x_0:
[----:B------:R-:W-:-:S00]  /*0120*/  BRA `(.L_x_0) ;  /* 0xfffffffc00fc7947 */ /* 0x000fc0000383ffff */
[----:B------:R-:W-:-:S00]  /*0130*/  NOP ;  /* 0x0000000000007918 */ /* 0x000fc00000000000 */
        /* <DEDUP_REMOVED lines=12> */
.L_x_16:


//--------------------- .text._Z10cal_phase3Pjmiii --------------------------
	.section	.text._Z10cal_phase3Pjmiii,"ax",@progbits
	.align	128
        .global         _Z10cal_phase3Pjmiii
        .type           _Z10cal_phase3Pjmiii,@function
        .size           _Z10cal_phase3Pjmiii,(.L_x_17 - _Z10cal_phase3Pjmiii)
        .other          _Z10cal_phase3Pjmiii,@"STO_CUDA_ENTRY STV_DEFAULT"
_Z10cal_phase3Pjmiii:
.text._Z10cal_phase3Pjmiii:
[----:B------:R-:W-:Y:S08]  /*0000*/  LDC R1, c[0x0][0x37c] ;  /* 0x0000df00ff017b82 */ /* 0x000ff00000000800 */
[----:B------:R-:W0:Y:S08]  /*0010*/  S2UR UR4, SR_CTAID.X ;  /* 0x00000000000479c3 */ /* 0x000e300000002500 */
[----:B------:R-:W0:Y:S08]  /*0020*/  LDC R9, c[0x0][0x398] ;  /* 0x0000e600ff097b82 */ /* 0x000e300000000800 */
[----:B------:R-:W1:Y:S01]  /*0030*/  S2UR UR5, SR_CTAID.Y ;  /* 0x00000000000579c3 */ /* 0x000e620000002600 */
[----:B0-----:R-:W-:-:S04]  /*0040*/  ISETP.NE.AND P0, PT, R9, UR4, PT ;  /* 0x0000000409007c0c */ /* 0x001fc8000bf05270 */
[----:B-1----:R-:W-:-:S13]  /*0050*/  ISETP.EQ.OR P0, PT, R9, UR5, !P0 ;  /* 0x0000000509007c0c */ /* 0x002fda000c702670 */
[----:B------:R-:W-:Y:S05]  /*0060*/  @P0 EXIT ;  /* 0x000000000000094d */ /* 0x000fea0003800000 */
[----:B------:R-:W0:Y:S01]  /*0070*/  S2R R0, SR_TID.Y ;  /* 0x0000000000007919 */ /* 0x000e220000002200 */
[----:B------:R-:W0:Y:S01]  /*0080*/  LDC R11, c[0x0][0x360] ;  /* 0x0000d800ff0b7b82 */ /* 0x000e220000000800 */
[----:B------:R-:W1:Y:S01]  /*0090*/  LDCU UR6, c[0x0][0x388] ;  /* 0x00007100ff0677ac */ /* 0x000e620008000800 */
[----:B------:R-:W2:Y:S01]  /*00a0*/  S2R R4, SR_TID.X ;  /* 0x0000000000047919 */ /* 0x000ea20000002100 */
[----:B------:R-:W3:Y:S05]  /*00b0*/  LDCU.64 UR8, c[0x0][0x358] ;  /* 0x00006b00ff0877ac */ /* 0x000eea0008000a00 */
[----:B------:R-:W4:Y:S08]  /*00c0*/  LDC R3, c[0x0][0x364] ;  /* 0x0000d900ff037b82 */ /* 0x000f300000000800 */
[----:B------:R-:W5:Y:S01]  /*00d0*/  LDC.64 R6, c[0x0][0x380] ;  /* 0x0000e000ff067b82 */ /* 0x000f620000000a00 */
[----:B0-----:R-:W-:-:S02]  /*00e0*/  IMAD R5, R11, R9, R0 ;  /* 0x000000090b057224 */ /* 0x001fc400078e0200 */
[----:B----4-:R-:W-:Y:S01]  /*00f0*/  IMAD R3, R3, UR5, R0 ;  /* 0x0000000503037c24 */ /* 0x010fe2000f8e0200 */
[----:B------:R-:W0:Y:S01]  /*0100*/  S2R R12, SR_CgaCtaId ;  /* 0x00000000000c7919 */ /* 0x000e220000008800 */
[--C-:B--2---:R-:W-:Y:S01]  /*0110*/  IMAD R2, R11, UR4, R4.reuse ;  /* 0x000000040b027c24 */ /* 0x104fe2000f8e0204 */
[----:B------:R-:W2:Y:S01]  /*0120*/  LDCU UR5, c[0x0][0x394] ;  /* 0x00007280ff0577ac */ /* 0x000ea20008000800 */
[C---:B-1----:R-:W-:Y:S02]  /*0130*/  IMAD R8, R3.reuse, UR6, R4 ;  /* 0x0000000603087c24 */ /* 0x042fe4000f8e0204 */
[--C-:B------:R-:W-:Y:S02]  /*0140*/  IMAD R3, R3, UR6, R2.reuse ;  /* 0x0000000603037c24 */ /* 0x100fe4000f8e0202 */
[----:B------:R-:W-:Y:S02]  /*0150*/  IMAD R5, R5, UR6, R2 ;  /* 0x0000000605057c24 */ /* 0x000fe4000f8e0202 */
[----:B------:R-:W-:-:S02]  /*0160*/  IMAD R11, R11, R9, R8 ;  /* 0x000000090b0b7224 */ /* 0x000fc400078e0208 */
[----:B-----5:R-:W-:-:S04]  /*0170*/  IMAD.WIDE R2, R3, 0x4, R6 ;  /* 0x0000000403027825 */ /* 0x020fc800078e0206 */
[--C-:B------:R-:W-:Y:S01]  /*0180*/  IMAD.WIDE R8, R5, 0x4, R6.reuse ;  /* 0x0000000405087825 */ /* 0x100fe200078e0206 */
[----:B---3--:R-:W3:Y:S03]  /*0190*/  LDG.E R13, desc[UR8][R2.64] ;  /* 0x00000008020d7981 */ /* 0x008ee6000c1e1900 */
[----:B------:R-:W-:Y:S02]  /*01a0*/  IMAD.WIDE R10, R11, 0x4, R6 ;  /* 0x000000040b0a7825 */ /* 0x000fe400078e0206 */
[----:B------:R1:W4:Y:S04]  /*01b0*/  LDG.E R8, desc[UR8][R8.64] ;  /* 0x0000000808087981 */ /* 0x000328000c1e1900 */
[----:B------:R5:W4:Y:S01]  /*01c0*/  LDG.E R10, desc[UR8][R10.64] ;  /* 0x000000080a0a7981 */ /* 0x000b22000c1e1900 */
[----:B------:R-:W-:-:S04]  /*01d0*/  MOV R5, 0x400 ;  /* 0x0000040000057802 */ /* 0x000fc80000000f00 */
[C---:B------:R-:W-:Y:S01]  /*01e0*/  IADD3 R6, PT, PT, R5.reuse, 0x1900, RZ ;  /* 0x0000190005067810 */ /* 0x040fe20007ffe0ff */
[----:B------:R-:W-:Y:S01]  /*01f0*/  VIADD R7, R5, 0x3200 ;  /* 0x0000320005077836 */ /* 0x000fe20000000000 */
[C---:B0-----:R-:W-:Y:S02]  /*0200*/  LEA R15, R12.reuse, R5, 0x18 ;  /* 0x000000050c0f7211 */ /* 0x041fe400078ec0ff */
[C---:B------:R-:W-:Y:S02]  /*0210*/  LEA R5, R12.reuse, R6, 0x18 ;  /* 0x000000060c057211 */ /* 0x040fe400078ec0ff */
[----:B------:R-:W-:Y:S01]  /*0220*/  LEA R7, R12, R7, 0x18 ;  /* 0x000000070c077211 */ /* 0x000fe200078ec0ff */
[----:B------:R-:W-:Y:S01]  /*0230*/  IMAD R15, R0, 0xa0, R15 ;  /* 0x000000a0000f7824 */ /* 0x000fe200078e020f */
[----:B------:R-:W-:Y:S01]  /*0240*/  SHF.L.U32 R4, R4, 0x2, RZ ;  /* 0x0000000204047819 */ /* 0x000fe200000006ff */
[C---:B-1----:R-:W-:Y:S02]  /*0250*/  IMAD R9, R0.reuse, 0xa0, R5 ;  /* 0x000000a000097824 */ /* 0x042fe400078e0205 */
[----:B-----5:R-:W-:-:S02]  /*0260*/  IMAD R11, R0, 0xa0, R7 ;  /* 0x000000a0000b7824 */ /* 0x020fc400078e0207 */
[----:B------:R-:W-:Y:S01]  /*0270*/  IMAD.IADD R6, R15, 0x1, R4 ;  /* 0x000000010f067824 */ /* 0x000fe200078e0204 */
[C---:B------:R-:W-:Y:S01]  /*0280*/  IADD3 R9, PT, PT, R4.reuse, R9, RZ ;  /* 0x0000000904097210 */ /* 0x040fe20007ffe0ff */
[----:B------:R-:W-:Y:S01]  /*0290*/  IMAD.IADD R15, R4, 0x1, R11 ;  /* 0x00000001040f7824 */ /* 0x000fe200078e020b */
[----:B--2---:R-:W-:Y:S02]  /*02a0*/  UISETP.GE.AND UP0, UPT, UR5, 0x1, UPT ;  /* 0x000000010500788c */ /* 0x004fe4000bf06270 */
[----:B---3--:R0:W-:Y:S04]  /*02b0*/  STS [R6], R13 ;  /* 0x0000000d06007388 */ /* 0x0081e80000000800 */
[----:B----4-:R0:W-:Y:S04]  /*02c0*/  STS [R9], R8 ;  /* 0x0000000809007388 */ /* 0x0101e80000000800 */
[----:B------:R0:W-:Y:S01]  /*02d0*/  STS [R15], R10 ;  /* 0x0000000a0f007388 */ /* 0x0001e20000000800 */
[----:B------:R-:W-:Y:S06]  /*02e0*/  BAR.SYNC.DEFER_BLOCKING 0x0 ;  /* 0x0000000000007b1d */ /* 0x000fec0000010000 */
[----:B------:R-:W-:Y:S05]  /*02f0*/  BRA.U !UP0, `(.L_x_1) ;  /* 0x0000000108f47547 */ /* 0x000fea000b800000 */
[----:B------:R-:W-:Y:S01]  /*0300*/  UISETP.GE.U32.AND UP1, UPT, UR5, 0x4, UPT ;  /* 0x000000040500788c */ /* 0x000fe2000bf26070 */
[----:B0-----:R-:W-:Y:S01]  /*0310*/  HFMA2 R9, -RZ, RZ, 0, 0 ;  /* 0x00000000ff097431 */ /* 0x001fe200000001ff */
[----:B------:R-:W-:-:S04]  /*0320*/  ULOP3.LUT UR4, UR5, 0x3, URZ, 0xc0, !UPT ;  /* 0x0000000305047892 */ /* 0x000fc8000f8ec0ff */
[----:B------:R-:W-:-:S03]  /*0330*/  UISETP.NE.AND UP0, UPT, UR4, URZ, UPT ;  /* 0x000000ff0400728c */ /* 0x000fc6000bf05270 */
[----:B------:R-:W-:Y:S08]  /*0340*/  BRA.U !UP1, `(.L_x_2) ;  /* 0x0000000109987547 */ /* 0x000ff0000b800000 */
[----:B------:R-:W-:Y:S01]  /*0350*/  ULOP3.LUT UR5, UR5, 0x7ffffffc, URZ, 0xc0, !UPT ;  /* 0x7ffffffc05057892 */ /* 0x000fe2000f8ec0ff */
[----:B------:R-:W-:Y:S01]  /*0360*/  VIADD R11, R11, 0x8 ;  /* 0x000000080b0b7836 */ /* 0x000fe20000000000 */
[----:B------:R-:W-:Y:S02]  /*0370*/  IADD3 R8, PT, PT, R4, 0x140, R5 ;  /* 0x0000014004087810 */ /* 0x000fe40007ffe005 */
[----:B------:R-:W-:Y:S02]  /*0380*/  UIADD3 UR6, UPT, UPT, -UR5, URZ, URZ ;  /* 0x000000ff05067290 */ /* 0x000fe4000fffe1ff */
[----:B------:R-:W-:-:S10]  /*0390*/  MOV R9, UR5 ;  /* 0x0000000500097c02 */ /* 0x000fd40008000f00 */
.L_x_3:
[----:B------:R-:W-:Y:S01]  /*03a0*/  LDS R10, [R11+-0x8] ;  /* 0xfffff8000b0a7984 */ /* 0x000fe20000000800 */
[----:B------:R-:W-:-:S03]  /*03b0*/  UIADD3 UR6, UPT, UPT, UR6, 0x4, URZ ;  /* 0x0000000406067890 */ /* 0x000fc6000fffe0ff */
[----:B0-----:R-:W0:Y:S01]  /*03c0*/  LDS R13, [R8+-0x140] ;  /* 0xfffec000080d7984 */ /* 0x001e220000000800 */
[----:B------:R-:W-:-:S03]  /*03d0*/  UISETP.NE.AND UP1, UPT, UR6, URZ, UPT ;  /* 0x000000ff0600728c */ /* 0x000fc6000bf25270 */
[----:B------:R-:W1:Y:S01]  /*03e0*/  LDS R12, [R6] ;  /* 0x00000000060c7984 */ /* 0x000e620000000800 */
[----:B0-----:R-:W-:-:S05]  /*03f0*/  IMAD.IADD R15, R10, 0x1, R13 ;  /* 0x000000010a0f7824 */ /* 0x001fca00078e020d */
[----:B-1----:R-:W-:-:S13]  /*0400*/  ISETP.GT.U32.AND P0, PT, R12, R15, PT ;  /* 0x0000000f0c00720c */ /* 0x002fda0003f04070 */
[----:B------:R-:W-:Y:S01]  /*0410*/  @P0 STS [R6], R15 ;  /* 0x0000000f06000388 */ /* 0x000fe20000000800 */
[----:B------:R-:W-:Y:S06]  /*0420*/  BAR.SYNC.DEFER_BLOCKING 0x0 ;  /* 0x0000000000007b1d */ /* 0x000fec0000010000 */
[----:B------:R-:W-:Y:S04]  /*0430*/  LDS R10, [R11+-0x4] ;  /* 0xfffffc000b0a7984 */ /* 0x000fe80000000800 */
[----:B------:R-:W0:Y:S04]  /*0440*/  LDS R13, [R8+-0xa0] ;  /* 0xffff6000080d7984 */ /* 0x000e280000000800 */
[----:B------:R-:W1:Y:S01]  /*0450*/  LDS R12, [R6] ;  /* 0x00000000060c7984 */ /* 0x000e620000000800 */
[----:B0-----:R-:W-:-:S04]  /*0460*/  IADD3 R17, PT, PT, R10, R13, RZ ;  /* 0x0000000d0a117210 */ /* 0x001fc80007ffe0ff */
[----:B-1----:R-:W-:-:S13]  /*0470*/  ISETP.GT.U32.AND P0, PT, R12, R17, PT ;  /* 0x000000110c00720c */ /* 0x002fda0003f04070 */
[----:B------:R-:W-:Y:S01]  /*0480*/  @P0 STS [R6], R17 ;  /* 0x0000001106000388 */ /* 0x000fe20000000800 */
[----:B------:R-:W-:Y:S06]  /*0490*/  BAR.SYNC.DEFER_BLOCKING 0x0 ;  /* 0x0000000000007b1d */ /* 0x000fec0000010000 */
[----:B------:R-:W-:Y:S04]  /*04a0*/  LDS R10, [R11] ;  /* 0x000000000b0a7984 */ /* 0x000fe80000000800 */
[----:B------:R-:W0:Y:S04]  /*04b0*/  LDS R13, [R8] ;  /* 0x00000000080d7984 */ /* 0x000e280000000800 */
[----:B------:R-:W1:Y:S01]  /*04c0*/  LDS R12, [R6] ;  /* 0x00000000060c7984 */ /* 0x000e620000000800 */
[----:B0-----:R-:W-:-:S05]  /*04d0*/  IMAD.IADD R15, R10, 0x1, R13 ;  /* 0x000000010a0f7824 */ /* 0x001fca00078e020d */
[----:B-1----:R-:W-:-:S13]  /*04e0*/  ISETP.GT.U32.AND P0, PT, R12, R15, PT ;  /* 0x0000000f0c00720c */ /* 0x002fda0003f04070 */
[----:B------:R-:W-:Y:S01]  /*04f0*/  @P0 STS [R6], R15 ;  /* 0x0000000f06000388 */ /* 0x000fe20000000800 */
[----:B------:R-:W-:Y:S06]  /*0500*/  BAR.SYNC.DEFER_BLOCKING 0x0 ;  /* 0x0000000000007b1d */ /* 0x000fec0000010000 */
[----:B------:R0:W-:Y:S04]  /*0510*/  LDS R10, [R11+0x4] ;  /* 0x000004000b0a7984 */ /* 0x0001e80000000800 */
[----:B------:R1:W2:Y:S04]  /*0520*/  LDS R13, [R8+0xa0] ;  /* 0x0000a000080d7984 */ /* 0x0002a80000000800 */
[----:B------:R-:W3:Y:S01]  /*0530*/  LDS R12, [R6] ;  /* 0x00000000060c7984 */ /* 0x000ee20000000800 */
[----:B0-----:R-:W-:Y:S01]  /*0540*/  IADD3 R11, PT, PT, R11, 0x10, RZ ;  /* 0x000000100b0b7810 */ /* 0x001fe20007ffe0ff */
[----:B-1----:R-:W-:Y:S01]  /*0550*/  VIADD R8, R8, 0x280 ;  /* 0x0000028008087836 */ /* 0x002fe20000000000 */
[----:B--2---:R-:W-:-:S04]  /*0560*/  IADD3 R13, PT, PT, R10, R13, RZ ;  /* 0x0000000d0a0d7210 */ /* 0x004fc80007ffe0ff */
[----:B---3--:R-:W-:-:S13]  /*0570*/  ISETP.GT.U32.AND P0, PT, R12, R13, PT ;  /* 0x0000000d0c00720c */ /* 0x008fda0003f04070 */
[----:B------:R0:W-:Y:S01]  /*0580*/  @P0 STS [R6], R13 ;  /* 0x0000000d06000388 */ /* 0x0001e20000000800 */
[----:B------:R-:W-:Y:S06]  /*0590*/  BAR.SYNC.DEFER_BLOCKING 0x0 ;  /* 0x0000000000007b1d */ /* 0x000fec0000010000 */
[----:B------:R-:W-:Y:S05]  /*05a0*/  BRA.U UP1, `(.L_x_3) ;  /* 0xfffffffd017c7547 */ /* 0x000fea000b83ffff */
.L_x_2:
[----:B------:R-:W-:Y:S05]  /*05b0*/  BRA.U !UP0, `(.L_x_1) ;  /* 0x0000000108447547 */ /* 0x000fea000b800000 */
[----:B------:R-:W-:Y:S01]  /*05c0*/  IMAD R4, R9, 0xa0, R4 ;  /* 0x000000a009047824 */ /* 0x000fe200078e0204 */
[----:B------:R-:W-:Y:S01]  /*05d0*/  UIADD3 UR4, UPT, UPT, -UR4, URZ, URZ ;  /* 0x000000ff04047290 */ /* 0x000fe2000fffe1ff */
[----:B------:R-:W-:-:S03]  /*05e0*/  IMAD R0, R0, 0x28, R9 ;  /* 0x0000002800007824 */ /* 0x000fc600078e0209 */
[----:B------:R-:W-:Y:S02]  /*05f0*/  IADD3 R4, PT, PT, R5, R4, RZ ;  /* 0x0000000405047210 */ /* 0x000fe40007ffe0ff */
[----:B------:R-:W-:-:S07]  /*0600*/  LEA R7, R0, R7, 0x2 ;  /* 0x0000000700077211 */ /* 0x000fce00078e10ff */
.L_x_4:
[----:B-1----:R1:W-:Y:S01]  /*0610*/  LDS R0, [R7] ;  /* 0x0000000007007984 */ /* 0x0023e20000000800 */
[----:B------:R-:W-:-:S03]  /*0620*/  UIADD3 UR4, UPT, UPT, UR4, 0x1, URZ ;  /* 0x0000000104047890 */ /* 0x000fc6000fffe0ff */
[----:B------:R2:W3:Y:S01]  /*0630*/  LDS R5, [R4] ;  /* 0x0000000004057984 */ /* 0x0004e20000000800 */
[----:B------:R-:W-:-:S03]  /*0640*/  UISETP.NE.AND UP0, UPT, UR4, URZ, UPT ;  /* 0x000000ff0400728c */ /* 0x000fc6000bf05270 */
[----:B------:R-:W4:Y:S01]  /*0650*/  LDS R8, [R6] ;  /* 0x0000000006087984 */ /* 0x000f220000000800 */
[----:B-1----:R-:W-:Y:S02]  /*0660*/  IADD3 R7, PT, PT, R7, 0x4, RZ ;  /* 0x0000000407077810 */ /* 0x002fe40007ffe0ff */
[----:B--2---:R-:W-:Y:S01]  /*0670*/  IADD3 R4, PT, PT, R4, 0xa0, RZ ;  /* 0x000000a004047810 */ /* 0x004fe20007ffe0ff */
[----:B---3--:R-:W-:-:S05]  /*0680*/  IMAD.IADD R5, R0, 0x1, R5 ;  /* 0x0000000100057824 */ /* 0x008fca00078e0205 */
[----:B----4-:R-:W-:-:S13]  /*0690*/  ISETP.GT.U32.AND P0, PT, R8, R5, PT ;  /* 0x000000050800720c */ /* 0x010fda0003f04070 */
[----:B------:R1:W-:Y:S01]  /*06a0*/  @P0 STS [R6], R5 ;  /* 0x0000000506000388 */ /* 0x0003e20000000800 */
[----:B------:R-:W-:Y:S06]  /*06b0*/  BAR.SYNC.DEFER_BLOCKING 0x0 ;  /* 0x0000000000007b1d */ /* 0x000fec0000010000 */
[----:B------:R-:W-:Y:S05]  /*06c0*/  BRA.U UP0, `(.L_x_4) ;  /* 0xfffffffd00d07547 */ /* 0x000fea000b83ffff */
.L_x_1:
[----:B-1----:R-:W1:Y:S04]  /*06d0*/  LDS R5, [R6] ;  /* 0x0000000006057984 */ /* 0x002e680000000800 */
[----:B-1----:R-:W-:Y:S01]  /*06e0*/  STG.E desc[UR8][R2.64], R5 ;  /* 0x0000000502007986 */ /* 0x002fe2000c101908 */
[----:B------:R-:W-:Y:S05]  /*06f0*/  EXIT ;  /* 0x000000000000794d */ /* 0x000fea0003800000 */
.L_x_5:
        /* <DEDUP_REMOVED lines=16> */
.L_x_17:


//--------------------- .text._Z10cal_phase2Pjmiii --------------------------
	.section	.text._Z10cal_phase2Pjmiii,"ax",@progbits
	.align	128
        .global         _Z10cal_phase2Pjmiii
        .type           _Z10cal_phase2Pjmiii,@function
        .size           _Z10cal_phase2Pjmiii,(.L_x_18 - _Z10cal_phase2Pjmiii)
        .other          _Z10cal_phase2Pjmiii,@"STO_CUDA_ENTRY STV_DEFAULT"
_Z10cal_phase2Pjmiii:
.text._Z10cal_phase2Pjmiii:
[----:B------:R-:W-:Y:S01]  /*0000*/  LDC R1, c[0x0][0x37c] ;  /* 0x0000df00ff017b82 */ /* 0x000fe20000000800 */
[----:B------:R-:W0:Y:S01]  /*0010*/  S2R R9, SR_CTAID.X ;  /* 0x0000000000097919 */ /* 0x000e220000002500 */
[----:B------:R-:W0:Y:S02]  /*0020*/  LDCU UR4, c[0x0][0x398] ;  /* 0x00007300ff0477ac */ /* 0x000e240008000800 */
[----:B0-----:R-:W-:-:S13]  /*0030*/  ISETP.NE.AND P0, PT, R9, UR4, PT ;  /* 0x0000000409007c0c */ /* 0x001fda000bf05270 */
[----:B------:R-:W-:Y:S05]  /*0040*/  @!P0 EXIT ;  /* 0x000000000000894d */ /* 0x000fea0003800000 */
[----:B------:R-:W0:Y:S01]  /*0050*/  S2R R0, SR_TID.Y ;  /* 0x0000000000007919 */ /* 0x000e220000002200 */
[----:B------:R-:W1:Y:S01]  /*0060*/  S2UR UR9, SR_CTAID.Y ;  /* 0x00000000000979c3 */ /* 0x000e620000002600 */
[----:B------:R-:W2:Y:S01]  /*0070*/  LDCU UR5, c[0x0][0x360] ;  /* 0x00006c00ff0577ac */ /* 0x000ea20008000800 */
[----:B------:R-:W3:Y:S01]  /*0080*/  S2R R4, SR_TID.X ;  /* 0x0000000000047919 */ /* 0x000ee20000002100 */
[----:B------:R-:W4:Y:S05]  /*0090*/  LDCU.64 UR10, c[0x0][0x358] ;  /* 0x00006b00ff0a77ac */ /* 0x000f2a0008000a00 */
[----:B------:R-:W5:Y:S01]  /*00a0*/  LDC R7, c[0x0][0x388] ;  /* 0x0000e200ff077b82 */ /* 0x000f620000000800 */
[----:B------:R-:W4:Y:S07]  /*00b0*/  LDCU UR7, c[0x0][0x394] ;  /* 0x00007280ff0777ac */ /* 0x000f2e0008000800 */
[----:B------:R-:W4:Y:S01]  /*00c0*/  LDC.64 R2, c[0x0][0x380] ;  /* 0x0000e000ff027b82 */ /* 0x000f220000000a00 */
[----:B--2---:R-:W-:Y:S01]  /*00d0*/  UIMAD UR4, UR5, UR4, URZ ;  /* 0x00000004050472a4 */ /* 0x004fe2000f8e02ff */
[----:B-1----:R-:W-:-:S05]  /*00e0*/  ISETP.NE.AND P0, PT, RZ, UR9, PT ;  /* 0x00000009ff007c0c */ /* 0x002fca000bf05270 */
[----:B0-----:R-:W-:-:S05]  /*00f0*/  IADD3 R5, PT, PT, R0, UR4, RZ ;  /* 0x0000000400057c10 */ /* 0x001fca000fffe0ff */
[----:B-----5:R-:W-:-:S03]  /*0100*/  IMAD R5, R5, R7, RZ ;  /* 0x0000000705057224 */ /* 0x020fc600078e02ff */
[C---:B------:R-:W-:Y:S02]  /*0110*/  @P0 IMAD R6, R9.reuse, UR5, R0 ;  /* 0x0000000509060c24 */ /* 0x040fe4000f8e0200 */
[----:B------:R-:W-:Y:S02]  /*0120*/  @!P0 IMAD R9, R9, UR5, R5 ;  /* 0x0000000509098c24 */ /* 0x000fe4000f8e0205 */
[----:B------:R-:W-:Y:S01]  /*0130*/  @P0 IMAD R9, R6, R7, UR4 ;  /* 0x0000000406090e24 */ /* 0x000fe2000f8e0207 */
[----:B---3--:R-:W-:-:S03]  /*0140*/  IADD3 R7, PT, PT, R5, UR4, R4 ;  /* 0x0000000405077c10 */ /* 0x008fc6000fffe004 */
[----:B------:R-:W-:Y:S02]  /*0150*/  IMAD.IADD R9, R4, 0x1, R9 ;  /* 0x0000000104097824 */ /* 0x000fe400078e0209 */
[----:B----4-:R-:W-:-:S04]  /*0160*/  IMAD.WIDE R6, R7, 0x4, R2 ;  /* 0x0000000407067825 */ /* 0x010fc800078e0202 */
[----:B------:R-:W-:Y:S02]  /*0170*/  IMAD.WIDE R2, R9, 0x4, R2 ;  /* 0x0000000409027825 */ /* 0x000fe400078e0202 */
[----:B------:R0:W2:Y:S04]  /*0180*/  LDG.E R7, desc[UR10][R6.64] ;  /* 0x0000000a06077981 */ /* 0x0000a8000c1e1900 */
[----:B------:R-:W3:Y:S01]  /*0190*/  LDG.E R9, desc[UR10][R2.64] ;  /* 0x0000000a02097981 */ /* 0x000ee2000c1e1900 */
[----:B------:R-:W1:Y:S01]  /*01a0*/  S2UR UR6, SR_CgaCtaId ;  /* 0x00000000000679c3 */ /* 0x000e620000008800 */
[----:B------:R-:W-:Y:S01]  /*01b0*/  UMOV UR4, 0x400 ;  /* 0x0000040000047882 */ /* 0x000fe20000000000 */
[----:B------:R-:W-:Y:S01]  /*01c0*/  SHF.L.U32 R5, R4, 0x2, RZ ;  /* 0x0000000204057819 */ /* 0x000fe200000006ff */
[----:B------:R-:W-:-:S02]  /*01d0*/  UIADD3 UR5, UPT, UPT, UR4, 0x1900, URZ ;  /* 0x0000190004057890 */ /* 0x000fc4000fffe0ff */
[----:B------:R-:W-:Y:S02]  /*01e0*/  UISETP.GE.AND UP0, UPT, UR7, 0x1, UPT ;  /* 0x000000010700788c */ /* 0x000fe4000bf06270 */
[----:B-1----:R-:W-:Y:S02]  /*01f0*/  ULEA UR5, UR6, UR5, 0x18 ;  /* 0x0000000506057291 */ /* 0x002fe4000f8ec0ff */
[----:B------:R-:W-:-:S04]  /*0200*/  ULEA UR4, UR6, UR4, 0x18 ;  /* 0x0000000406047291 */ /* 0x000fc8000f8ec0ff */
[----:B------:R-:W-:Y:S02]  /*0210*/  MOV R11, UR5 ;  /* 0x00000005000b7c02 */ /* 0x000fe40008000f00 */
[----:B------:R-:W-:-:S03]  /*0220*/  IMAD.U32 R13, RZ, RZ, UR4 ;  /* 0x00000004ff0d7e24 */ /* 0x000fc6000f8e00ff */
[C---:B------:R-:W-:Y:S02]  /*0230*/  IMAD R8, R0.reuse, 0xa0, R11 ;  /* 0x000000a000087824 */ /* 0x040fe400078e020b */
[----:B0-----:R-:W-:Y:S02]  /*0240*/  IMAD R6, R0, 0xa0, R13 ;  /* 0x000000a000067824 */ /* 0x001fe400078e020d */
[----:B------:R-:W-:-:S03]  /*0250*/  IMAD.IADD R8, R8, 0x1, R5 ;  /* 0x0000000108087824 */ /* 0x000fc600078e0205 */
[----:B------:R-:W-:Y:S02]  /*0260*/  IADD3 R6, PT, PT, R5, R6, RZ ;  /* 0x0000000605067210 */ /* 0x000fe40007ffe0ff */
[----:B--2---:R0:W-:Y:S04]  /*0270*/  STS [R8], R7 ;  /* 0x0000000708007388 */ /* 0x0041e80000000800 */
[----:B---3--:R0:W-:Y:S01]  /*0280*/  STS [R6], R9 ;  /* 0x0000000906007388 */ /* 0x0081e20000000800 */
[----:B------:R-:W-:Y:S06]  /*0290*/  BAR.SYNC.DEFER_BLOCKING 0x0 ;  /* 0x0000000000007b1d */ /* 0x000fec0000010000 */
[----:B------:R-:W-:Y:S05]  /*02a0*/  BRA.U !UP0, `(.L_x_6) ;  /* 0x0000000508387547 */ /* 0x000fea000b800000 */
[----:B------:R-:W-:Y:S01]  /*02b0*/  UISETP.GE.U32.AND UP1, UPT, UR7, 0x4, UPT ;  /* 0x000000040700788c */ /* 0x000fe2000bf26070 */
[----:B0-----:R-:W-:Y:S01]  /*02c0*/  IMAD.MOV.U32 R7, RZ, RZ, RZ ;  /* 0x000000ffff077224 */ /* 0x001fe200078e00ff */
[----:B------:R-:W-:-:S04]  /*02d0*/  ULOP3.LUT UR6, UR7, 0x3, URZ, 0xc0, !UPT ;  /* 0x0000000307067892 */ /* 0x000fc8000f8ec0ff */
[----:B------:R-:W-:-:S03]  /*02e0*/  UISETP.NE.AND UP0, UPT, UR6, URZ, UPT ;  /* 0x000000ff0600728c */ /* 0x000fc6000bf05270 */
[----:B------:R-:W-:Y:S08]  /*02f0*/  BRA.U !UP1, `(.L_x_7) ;  /* 0x0000000109cc7547 */ /* 0x000ff0000b800000 */
[----:B------:R-:W-:Y:S01]  /*0300*/  HFMA2 R7, -RZ, RZ, 0, 9.5367431640625e-06 ;  /* 0x000000a0ff077431 */ /* 0x000fe200000001ff */
[----:B------:R-:W-:-:S04]  /*0310*/  ULOP3.LUT UR7, UR7, 0x7ffffffc, URZ, 0xc0, !UPT ;  /* 0x7ffffffc07077892 */ /* 0x000fc8000f8ec0ff */
[----:B------:R-:W-:Y:S01]  /*0320*/  UIADD3 UR8, UPT, UPT, -UR7, URZ, URZ ;  /* 0x000000ff07087290 */ /* 0x000fe2000fffe1ff */
[----:B------:R-:W-:Y:S02]  /*0330*/  IMAD R8, R0, R7, 0xc ;  /* 0x0000000c00087424 */ /* 0x000fe400078e0207 */
[----:B------:R-:W-:-:S09]  /*0340*/  IMAD.U32 R7, RZ, RZ, UR7 ;  /* 0x00000007ff077e24 */ /* 0x000fd2000f8e00ff */
.L_x_8:
[----:B------:R-:W-:Y:S01]  /*0350*/  @!P0 LDS R9, [R8+UR5+-0xc] ;  /* 0xfffff40508098984 */ /* 0x000fe20008000800 */
[----:B------:R-:W-:Y:S01]  /*0360*/  ISETP.NE.AND P1, PT, RZ, UR9, PT ;  /* 0x00000009ff007c0c */ /* 0x000fe2000bf25270 */
[----:B------:R-:W-:Y:S02]  /*0370*/  UIADD3 UR8, UPT, UPT, UR8, 0x4, URZ ;  /* 0x0000000408087890 */ /* 0x000fe4000fffe0ff */
[----:B0-----:R-:W0:Y:S02]  /*0380*/  @!P0 LDS R10, [R5+UR4] ;  /* 0x00000004050a8984 */ /* 0x001e240008000800 */
[----:B------:R-:W-:Y:S02]  /*0390*/  UISETP.NE.AND UP1, UPT, UR8, URZ, UPT ;  /* 0x000000ff0800728c */ /* 0x000fe4000bf25270 */
[----:B------:R-:W-:Y:S04]  /*03a0*/  @P0 LDS R11, [R8+UR4+-0xc] ;  /* 0xfffff404080b0984 */ /* 0x000fe80008000800 */
[----:B------:R-:W1:Y:S04]  /*03b0*/  @P0 LDS R12, [R5+UR5] ;  /* 0x00000005050c0984 */ /* 0x000e680008000800 */
[----:B------:R-:W2:Y:S01]  /*03c0*/  LDS R14, [R6] ;  /* 0x00000000060e7984 */ /* 0x000ea20000000800 */
[----:B0-----:R-:W-:Y:S01]  /*03d0*/  @!P0 IADD3 R9, PT, PT, R9, R10, RZ ;  /* 0x0000000a09098210 */ /* 0x001fe20007ffe0ff */
[----:B-1----:R-:W-:-:S05]  /*03e0*/  @P0 IMAD.IADD R9, R11, 0x1, R12 ;  /* 0x000000010b090824 */ /* 0x002fca00078e020c */
[----:B--2---:R-:W-:-:S13]  /*03f0*/  ISETP.GT.U32.AND P2, PT, R14, R9, PT ;  /* 0x000000090e00720c */ /* 0x004fda0003f44070 */
[----:B------:R-:W-:Y:S01]  /*0400*/  @P2 STS [R6], R9 ;  /* 0x0000000906002388 */ /* 0x000fe20000000800 */
[----:B------:R-:W-:Y:S06]  /*0410*/  BAR.SYNC.DEFER_BLOCKING 0x0 ;  /* 0x0000000000007b1d */ /* 0x000fec0000010000 */
[----:B------:R-:W-:Y:S04]  /*0420*/  @P1 LDS R10, [R8+UR4+-0x8] ;  /* 0xfffff804080a1984 */ /* 0x000fe80008000800 */
[----:B------:R-:W0:Y:S04]  /*0430*/  @P1 LDS R11, [R5+UR5+0xa0] ;  /* 0x0000a005050b1984 */ /* 0x000e280008000800 */
[----:B------:R-:W-:Y:S04]  /*0440*/  @!P1 LDS R12, [R8+UR5+-0x8] ;  /* 0xfffff805080c9984 */ /* 0x000fe80008000800 */
[----:B------:R-:W1:Y:S04]  /*0450*/  @!P1 LDS R13, [R5+UR4+0xa0] ;  /* 0x0000a004050d9984 */ /* 0x000e680008000800 */
[----:B------:R-:W2:Y:S01]  /*0460*/  LDS R14, [R6] ;  /* 0x00000000060e7984 */ /* 0x000ea20000000800 */
[----:B0-----:R-:W-:Y:S01]  /*0470*/  @P1 IADD3 R11, PT, PT, R10, R11, RZ ;  /* 0x0000000b0a0b1210 */ /* 0x001fe20007ffe0ff */
[----:B-1----:R-:W-:-:S05]  /*0480*/  @!P1 IMAD.IADD R11, R12, 0x1, R13 ;  /* 0x000000010c0b9824 */ /* 0x002fca00078e020d */
        /* <DEDUP_REMOVED lines=13> */
[----:B------:R-:W-:Y:S04]  /*0560*/  @P1 LDS R10, [R8+UR4] ;  /* 0x00000004080a1984 */ /* 0x000fe80008000800 */
[----:B------:R-:W0:Y:S04]  /*0570*/  @P1 LDS R11, [R5+UR5+0x1e0] ;  /* 0x0001e005050b1984 */ /* 0x000e280008000800 */
[----:B------:R1:W-:Y:S04]  /*0580*/  @!P1 LDS R12, [R8+UR5] ;  /* 0x00000005080c9984 */ /* 0x0003e80008000800 */
[----:B------:R2:W3:Y:S04]  /*0590*/  @!P1 LDS R13, [R5+UR4+0x1e0] ;  /* 0x0001e004050d9984 */ /* 0x0004e80008000800 */
[----:B------:R-:W4:Y:S01]  /*05a0*/  LDS R14, [R6] ;  /* 0x00000000060e7984 */ /* 0x000f220000000800 */
[----:B-1----:R-:W-:Y:S01]  /*05b0*/  IADD3 R8, PT, PT, R8, 0x10, RZ ;  /* 0x0000001008087810 */ /* 0x002fe20007ffe0ff */
[----:B--2---:R-:W-:Y:S01]  /*05c0*/  VIADD R5, R5, 0x280 ;  /* 0x0000028005057836 */ /* 0x004fe20000000000 */
[----:B0-----:R-:W-:Y:S01]  /*05d0*/  @P1 IADD3 R11, PT, PT, R10, R11, RZ ;  /* 0x0000000b0a0b1210 */ /* 0x001fe20007ffe0ff */
[----:B---3--:R-:W-:-:S05]  /*05e0*/  @!P1 IMAD.IADD R11, R12, 0x1, R13 ;  /* 0x000000010c0b9824 */ /* 0x008fca00078e020d */
[----:B----4-:R-:W-:-:S13]  /*05f0*/  ISETP.GT.U32.AND P1, PT, R14, R11, PT ;  /* 0x0000000b0e00720c */ /* 0x010fda0003f24070 */
[----:B------:R0:W-:Y:S01]  /*0600*/  @P1 STS [R6], R11 ;  /* 0x0000000b06001388 */ /* 0x0001e20000000800 */
[----:B------:R-:W-:Y:S06]  /*0610*/  BAR.SYNC.DEFER_BLOCKING 0x0 ;  /* 0x0000000000007b1d */ /* 0x000fec0000010000 */
[----:B------:R-:W-:Y:S05]  /*0620*/  BRA.U UP1, `(.L_x_8) ;  /* 0xfffffffd01487547 */ /* 0x000fea000b83ffff */
.L_x_7:
[----:B------:R-:W-:Y:S05]  /*0630*/  BRA.U !UP0, `(.L_x_6) ;  /* 0x0000000108547547 */ /* 0x000fea000b800000 */
[----:B------:R-:W-:Y:S01]  /*0640*/  IMAD R4, R7, 0x28, R4 ;  /* 0x0000002807047824 */ /* 0x000fe200078e0204 */
[----:B------:R-:W-:Y:S01]  /*0650*/  ISETP.NE.AND P1, PT, RZ, UR9, PT ;  /* 0x00000009ff007c0c */ /* 0x000fe2000bf25270 */
[----:B------:R-:W-:Y:S01]  /*0660*/  IMAD R7, R0, 0x28, R7 ;  /* 0x0000002800077824 */ /* 0x000fe200078e0207 */
[----:B------:R-:W-:Y:S02]  /*0670*/  UIADD3 UR6, UPT, UPT, -UR6, URZ, URZ ;  /* 0x000000ff06067290 */ /* 0x000fe4000fffe1ff */
[----:B------:R-:W-:Y:S01]  /*0680*/  SHF.L.U32 R0, R4, 0x2, RZ ;  /* 0x0000000204007819 */ /* 0x000fe200000006ff */
[----:B------:R-:W-:-:S09]  /*0690*/  IMAD.SHL.U32 R4, R7, 0x4, RZ ;  /* 0x0000000407047824 */ /* 0x000fd200078e00ff */
.L_x_9:
[----:B-1----:R-:W-:Y:S01]  /*06a0*/  @P1 LDS R5, [R4+UR4] ;  /* 0x0000000404051984 */ /* 0x002fe20008000800 */
[----:B------:R-:W-:-:S03]  /*06b0*/  UIADD3 UR6, UPT, UPT, UR6, 0x1, URZ ;  /* 0x0000000106067890 */ /* 0x000fc6000fffe0ff */
[----:B------:R-:W1:Y:S01]  /*06c0*/  @P1 LDS R8, [R0+UR5] ;  /* 0x0000000500081984 */ /* 0x000e620008000800 */
[----:B------:R-:W-:-:S03]  /*06d0*/  UISETP.NE.AND UP0, UPT, UR6, URZ, UPT ;  /* 0x000000ff0600728c */ /* 0x000fc6000bf05270 */
[----:B------:R2:W-:Y:S04]  /*06e0*/  @!P1 LDS R7, [R4+UR5] ;  /* 0x0000000504079984 */ /* 0x0005e80008000800 */
[----:B------:R3:W4:Y:S04]  /*06f0*/  @!P1 LDS R10, [R0+UR4] ;  /* 0x00000004000a9984 */ /* 0x0007280008000800 */
[----:B------:R-:W5:Y:S01]  /*0700*/  LDS R12, [R6] ;  /* 0x00000000060c7984 */ /* 0x000f620000000800 */
[----:B--2---:R-:W-:Y:S02]  /*0710*/  IADD3 R4, PT, PT, R4, 0x4, RZ ;  /* 0x0000000404047810 */ /* 0x004fe40007ffe0ff */
[----:B---3--:R-:W-:-:S02]  /*0720*/  IADD3 R0, PT, PT, R0, 0xa0, RZ ;  /* 0x000000a000007810 */ /* 0x008fc40007ffe0ff */
[----:B-1----:R-:W-:Y:S01]  /*0730*/  @P1 IADD3 R5, PT, PT, R5, R8, RZ ;  /* 0x0000000805051210 */ /* 0x002fe20007ffe0ff */
[----:B----4-:R-:W-:-:S05]  /*0740*/  @!P1 IMAD.IADD R5, R7, 0x1, R10 ;  /* 0x0000000107059824 */ /* 0x010fca00078e020a */
[----:B-----5:R-:W-:-:S13]  /*0750*/  ISETP.GT.U32.AND P0, PT, R12, R5, PT ;  /* 0x000000050c00720c */ /* 0x020fda0003f04070 */
[----:B------:R1:W-:Y:S01]  /*0760*/  @P0 STS [R6], R5 ;  /* 0x0000000506000388 */ /* 0x0003e20000000800 */
[----:B------:R-:W-:Y:S06]  /*0770*/  BAR.SYNC.DEFER_BLOCKING 0x0 ;  /* 0x0000000000007b1d */ /* 0x000fec0000010000 */
[----:B------:R-:W-:Y:S05]  /*0780*/  BRA.U UP0, `(.L_x_9) ;  /* 0xfffffffd00c47547 */ /* 0x000fea000b83ffff */
.L_x_6:
[----:B-1----:R-:W1:Y:S04]  /*0790*/  LDS R5, [R6] ;  /* 0x0000000006057984 */ /* 0x002e680000000800 */
[----:B-1----:R-:W-:Y:S01]  /*07a0*/  STG.E desc[UR10][R2.64], R5 ;  /* 0x0000000502007986 */ /* 0x002fe2000c10190a */
[----:B------:R-:W-:Y:S05]  /*07b0*/  EXIT ;  /* 0x000000000000794d */ /* 0x000fea0003800000 */
.L_x_10:
        /* <DEDUP_REMOVED lines=12> */
.L_x_18:


//--------------------- .text._Z10cal_phase1Pjmii --------------------------
	.section	.text._Z10cal_phase1Pjmii,"ax",@progbits
	.align	128
        .global         _Z10cal_phase1Pjmii
        .type           _Z10cal_phase1Pjmii,@function
        .size           _Z10cal_phase1Pjmii,(.L_x_19 - _Z10cal_phase1Pjmii)
        .other          _Z10cal_phase1Pjmii,@"STO_CUDA_ENTRY STV_DEFAULT"
_Z10cal_phase1Pjmii:
.text._Z10cal_phase1Pjmii:
[----:B------:R-:W-:Y:S01]  /*0000*/  LDC R1, c[0x0][0x37c] ;  /* 0x0000df00ff017b82 */ /* 0x000fe20000000800 */
[----:B------:R-:W0:Y:S01]  /*0010*/  S2R R0, SR_TID.Y ;  /* 0x0000000000007919 */ /* 0x000e220000002200 */
[----:B------:R-:W0:Y:S06]  /*0020*/  LDCU UR4, c[0x0][0x394] ;  /* 0x00007280ff0477ac */ /* 0x000e2c0008000800 */
[----:B------:R-:W1:Y:S01]  /*0030*/  LDC.64 R2, c[0x0][0x380] ;  /* 0x0000e000ff027b82 */ /* 0x000e620000000a00 */
[----:B------:R-:W2:Y:S01]  /*0040*/  S2R R8, SR_TID.X ;  /* 0x0000000000087919 */ /* 0x000ea20000002100 */
[----:B------:R-:W3:Y:S01]  /*0050*/  LDCU UR5, c[0x0][0x388] ;  /* 0x00007100ff0577ac */ /* 0x000ee20008000800 */
[----:B------:R-:W4:Y:S01]  /*0060*/  LDCU.64 UR8, c[0x0][0x358] ;  /* 0x00006b00ff0877ac */ /* 0x000f220008000a00 */
[----:B0-----:R-:W-:-:S02]  /*0070*/  VIADD R4, R0, UR4 ;  /* 0x0000000400047c36 */ /* 0x001fc40008000000 */
[----:B--2---:R-:W-:-:S04]  /*0080*/  VIADD R5, R8, UR4 ;  /* 0x0000000408057c36 */ /* 0x004fc80008000000 */
[----:B---3--:R-:W-:Y:S01]  /*0090*/  IMAD R5, R4, UR5, R5 ;  /* 0x0000000504057c24 */ /* 0x008fe2000f8e0205 */
[----:B------:R-:W-:Y:S01]  /*00a0*/  SHF.L.U32 R8, R8, 0x2, RZ ;  /* 0x0000000208087819 */ /* 0x000fe200000006ff */
[----:B------:R-:W0:Y:S01]  /*00b0*/  S2R R4, SR_CgaCtaId ;  /* 0x0000000000047919 */ /* 0x000e220000008800 */
[----:B------:R-:W2:Y:S01]  /*00c0*/  LDCU UR5, c[0x0][0x390] ;  /* 0x00007200ff0577ac */ /* 0x000ea20008000800 */
[----:B-1----:R-:W-:-:S05]  /*00d0*/  IMAD.WIDE R2, R5, 0x4, R2 ;  /* 0x0000000405027825 */ /* 0x002fca00078e0202 */
[----:B----4-:R-:W3:Y:S01]  /*00e0*/  LDG.E R7, desc[UR8][R2.64] ;  /* 0x0000000802077981 */ /* 0x010ee2000c1e1900 */
[----:B------:R-:W-:Y:S01]  /*00f0*/  MOV R5, 0x400 ;  /* 0x0000040000057802 */ /* 0x000fe20000000f00 */
[----:B--2---:R-:W-:-:S03]  /*0100*/  UISETP.GE.AND UP0, UPT, UR5, 0x1, UPT ;  /* 0x000000010500788c */ /* 0x004fc6000bf06270 */
[----:B0-----:R-:W-:-:S05]  /*0110*/  LEA R5, R4, R5, 0x18 ;  /* 0x0000000504057211 */ /* 0x001fca00078ec0ff */
[----:B------:R-:W-:-:S04]  /*0120*/  IMAD R6, R0, 0xa0, R5 ;  /* 0x000000a000067824 */ /* 0x000fc800078e0205 */
[----:B------:R-:W-:-:S05]  /*0130*/  IMAD.IADD R4, R6, 0x1, R8 ;  /* 0x0000000106047824 */ /* 0x000fca00078e0208 */
[----:B---3--:R0:W-:Y:S01]  /*0140*/  STS [R4], R7 ;  /* 0x0000000704007388 */ /* 0x0081e20000000800 */
        /* <DEDUP_REMOVED lines=12> */
.L_x_13:
        /* <DEDUP_REMOVED lines=26> */
[----:B0-----:R-:W-:Y:S01]  /*03b0*/  VIADD R6, R6, 0x10 ;  /* 0x0000001006067836 */ /* 0x001fe20000000000 */
[----:B-1----:R-:W-:-:S02]  /*03c0*/  IADD3 R9, PT, PT, R9, 0x280, RZ ;  /* 0x0000028009097810 */ /* 0x002fc40007ffe0ff */
[----:B--2---:R-:W-:-:S04]  /*03d0*/  IADD3 R11, PT, PT, R10, R11, RZ ;  /* 0x0000000b0a0b7210 */ /* 0x004fc80007ffe0ff */
[----:B---3--:R-:W-:-:S13]  /*03e0*/  ISETP.GT.U32.AND P0, PT, R12, R11, PT ;  /* 0x0000000b0c00720c */ /* 0x008fda0003f04070 */
[----:B------:R0:W-:Y:S01]  /*03f0*/  @P0 STS [R4], R11 ;  /* 0x0000000b04000388 */ /* 0x0001e20000000800 */
[----:B------:R-:W-:Y:S06]  /*0400*/  BAR.SYNC.DEFER_BLOCKING 0x0 ;  /* 0x0000000000007b1d */ /* 0x000fec0000010000 */
[----:B------:R-:W-:Y:S05]  /*0410*/  BRA.U UP1, `(.L_x_13) ;  /* 0xfffffffd017c7547 */ /* 0x000fea000b83ffff */
.L_x_12:
[----:B------:R-:W-:Y:S05]  /*0420*/  BRA.U !UP0, `(.L_x_11) ;  /* 0x0000000108447547 */ /* 0x000fea000b800000 */
[----:B------:R-:W-:Y:S01]  /*0430*/  IMAD R8, R7, 0xa0, R8 ;  /* 0x000000a007087824 */ /* 0x000fe200078e0208 */
[----:B------:R-:W-:Y:S01]  /*0440*/  UIADD3 UR4, UPT, UPT, -UR4, URZ, URZ ;  /* 0x000000ff04047290 */ /* 0x000fe2000fffe1ff */
[----:B------:R-:W-:Y:S02]  /*0450*/  IMAD R0, R0, 0x28, R7 ;  /* 0x0000002800007824 */ /* 0x000fe400078e0207 */
[----:B------:R-:W-:-:S03]  /*0460*/  IMAD.IADD R8, R5, 0x1, R8 ;  /* 0x0000000105087824 */ /* 0x000fc600078e0208 */
[----:B------:R-:W-:-:S07]  /*0470*/  LEA R5, R0, R5, 0x2 ;  /* 0x0000000500057211 */ /* 0x000fce00078e10ff */
.L_x_14:
[----:B-1----:R1:W-:Y:S01]  /*0480*/  LDS R0, [R5] ;  /* 0x0000000005007984 */ /* 0x0023e20000000800 */
[----:B------:R-:W-:-:S03]  /*0490*/  UIADD3 UR4, UPT, UPT, UR4, 0x1, URZ ;  /* 0x0000000104047890 */ /* 0x000fc6000fffe0ff */
[----:B------:R2:W3:Y:S01]  /*04a0*/  LDS R7, [R8] ;  /* 0x0000000008077984 */ /* 0x0004e20000000800 */
[----:B------:R-:W-:-:S03]  /*04b0*/  UISETP.NE.AND UP0, UPT, UR4, URZ, UPT ;  /* 0x000000ff0400728c */ /* 0x000fc6000bf05270 */
[----:B------:R-:W4:Y:S01]  /*04c0*/  LDS R6, [R4] ;  /* 0x0000000004067984 */ /* 0x000f220000000800 */
[----:B-1----:R-:W-:Y:S01]  /*04d0*/  IADD3 R5, PT, PT, R5, 0x4, RZ ;  /* 0x0000000405057810 */ /* 0x002fe20007ffe0ff */
[----:B--2---:R-:W-:Y:S02]  /*04e0*/  VIADD R8, R8, 0xa0 ;  /* 0x000000a008087836 */ /* 0x004fe40000000000 */
[----:B---3--:R-:W-:-:S05]  /*04f0*/  IMAD.IADD R7, R0, 0x1, R7 ;  /* 0x0000000100077824 */ /* 0x008fca00078e0207 */
[----:B----4-:R-:W-:-:S13]  /*0500*/  ISETP.GT.U32.AND P0, PT, R6, R7, PT ;  /* 0x000000070600720c */ /* 0x010fda0003f04070 */
[----:B------:R1:W-:Y:S01]  /*0510*/  @P0 STS [R4], R7 ;  /* 0x0000000704000388 */ /* 0x0003e20000000800 */
[----:B------:R-:W-:Y:S06]  /*0520*/  BAR.SYNC.DEFER_BLOCKING 0x0 ;  /* 0x0000000000007b1d */ /* 0x000fec0000010000 */
[----:B------:R-:W-:Y:S05]  /*0530*/  BRA.U UP0, `(.L_x_14) ;  /* 0xfffffffd00d07547 */ /* 0x000fea000b83ffff */
.L_x_11:
[----:B------:R-:W2:Y:S04]  /*0540*/  LDS R5, [R4] ;  /* 0x0000000004057984 */ /* 0x000ea80000000800 */
[----:B--2---:R-:W-:Y:S01]  /*0550*/  STG.E desc[UR8][R2.64], R5 ;  /* 0x0000000502007986 */ /* 0x004fe2000c101908 */
[----:B------:R-:W-:Y:S05]  /*0560*/  EXIT ;  /* 0x000000000000794d */ /* 0x000fea0003800000 */
.L_x_15:
        /* <DEDUP_REMOVED lines=9> */
.L_x_19:


//--------------------- .nv.shared.reserved.0     --------------------------
	.section	.nv.shared.reserved.0,"aw",@nobits
	.weak		__nv_reservedSMEM_offset_0_alias
	.size		__nv_reservedSMEM_offset_0_alias, 0, 64
	.other		__nv_reservedSMEM_offset_0_alias,@"STO_CUDA_RESERVED_SHARED STV_DEFAULT"
__nv_reservedSMEM_offset_0_alias:
	.zero		0
	.zero		64


//--------------------- .nv.shared._Z10cal_phase3Pjmiii --------------------------
	.section	.nv.shared._Z10cal_phase3Pjmiii,"aw",@nobits
	.sectionflags	@""
	.align	4
.nv.shared._Z10cal_phase3Pjmiii:
	.zero		20224


//--------------------- .nv.shared._Z10cal_phase2Pjmiii --------------------------
	.section	.nv.shared._Z10cal_phase2Pjmiii,"aw",@nobits
	.sectionflags	@""
	.align	4
.nv.shared._Z10cal_phase2Pjmiii:
	.zero		13824


//--------------------- .nv.shared._Z10cal_phase1Pjmii --------------------------
	.section	.nv.shared._Z10cal_phase1Pjmii,"aw",@nobits
	.sectionflags	@""
	.align	4
.nv.shared._Z10cal_phase1Pjmii:
	.zero		7424


//--------------------- .nv.constant0._Z7set_infPji --------------------------
	.section	.nv.constant0._Z7set_infPji,"a",@progbits
	.sectionflags	@""
	.align	4
.nv.constant0._Z7set_infPji:
	.zero		908


//--------------------- .nv.constant0._Z10cal_phase3Pjmiii --------------------------
	.section	.nv.constant0._Z10cal_phase3Pjmiii,"a",@progbits
	.sectionflags	@""
	.align	4
.nv.constant0._Z10cal_phase3Pjmiii:
	.zero		924


//--------------------- .nv.constant0._Z10cal_phase2Pjmiii --------------------------
	.section	.nv.constant0._Z10cal_phase2Pjmiii,"a",@progbits
	.sectionflags	@""
	.align	4
.nv.constant0._Z10cal_phase2Pjmiii:
	.zero		924


//--------------------- .nv.constant0._Z10cal_phase1Pjmii --------------------------
	.section	.nv.constant0._Z10cal_phase1Pjmii,"a",@progbits
	.sectionflags	@""
	.align	4
.nv.constant0._Z10cal_phase1Pjmii:
	.zero		920


//--------------------- SYMBOLS --------------------------

	.type		.nv.reservedSmem.offset0,@object
	.size		.nv.reservedSmem.offset0,0x4
	.type		.nv.reservedSmem.cap,@object
	.size		.nv.reservedSmem.cap,0x4
